	.target	sm_100a

	.elftype	@"ET_EXEC"


//--------------------- .note.nv.tkinfo           --------------------------
	.section	.note.nv.tkinfo,"",@"SHT_NOTE"
	.sectionflags	@"SHF_NOTE_NV_TKINFO"
	.tkinfo
        /*0018*/ 	.word	0x00000002
        /*0030*/ 	.string	""
        /*0030*/ 	.string	"ptxas"
        /*0030*/ 	.string	"Cuda compilation tools, release 13.0, V13.0.88"
        /*0030*/ 	.string	"Build cuda_13.0.r13.0/compiler.36424714_0"
        /*0030*/ 	.string	"-arch sm_100a -m 64 "



//--------------------- .note.nv.cuinfo           --------------------------
	.section	.note.nv.cuinfo,"",@"SHT_NOTE"
	.sectionflags	@"SHF_NOTE_NV_CUINFO"
        /*0018*/ 	.short	0x0002
        /*001a*/ 	.short	0x0064
        /*001c*/ 	.short	0x0082
	.zero		2


//--------------------- .nv.info                  --------------------------
	.section	.nv.info,"",@"SHT_CUDA_INFO"
	.align	4


	//----- nvinfo : EIATTR_REGCOUNT
	.align		4
        /*0000*/ 	.byte	0x04, 0x2f
        /*0002*/ 	.short	(.L_19 - .L_18)
	.align		4
.L_18:
        /*0004*/ 	.word	index@(_ZN7cutlass13device_kernelINS_4gemm6kernel13GemmUniversalIN4cute5tupleIJiiiiEEENS1_10collective13CollectiveMmaINS1_35MainloopSm100TmaUmmaWarpSpecializedILi5ELi2ELi4ENS5_IJNS4_1CILi2EEENSA_ILi1EEESC_EEEEENS5_IJNSA_ILi128EEENSA_ILi192EEESF_EEENS_10bfloat16_tENS5_IJlSC_lEEESI_SJ_NS4_8TiledMMAINS4_8MMA_AtomIJNS4_26SM100_MMA_F16BF16_2x1SM_SSISI_SI_fLi128ELi192ELNS4_4UMMA5MajorE0ELSO_0ELNSN_7ScaleInE0ELSP_0EEEEEENS4_6LayoutINS5_IJSC_SC_SC_EEENS5_IJNSA_ILi0EEESU_SU_EEEEENS5_IJNS4_10UnderscoreESX_SX_EEEEENS4_18SM100_TMA_2SM_LOADENS4_14ComposedLayoutINS4_7SwizzleILi3ELi4ELi3EEENS4_18smem_ptr_flag_bitsILi16EEENSS_INS5_IJNSA_ILi8EEENSA_ILi64EEEEEENS5_IJS17_SC_EEEEEEEvNS4_8identityES10_S1B_vS1C_EENS_8epilogue10collective18CollectiveEpilogueINS1E_23Sm100TmaWarpSpecializedILi3ELi2ELi32ELb1ELb0EEEJNS5_IJS17_SG_SF_EEENS5_IJNSS_IS17_SC_EENSS_INS5_IJNSA_ILi32EEESB_EEENS5_IJSC_NSA_ILi96EEEEEEEEEEESI_SJ_SI_SJ_NS1E_6fusion15FusionCallbacksIS1I_NS1R_17LinearCombinationISI_fSI_fLNS_15FloatRoundStyleE2EEES1J_S1Q_JEEENS4_5SM1004TMEM4LOAD26SM100_TMEM_LOAD_32dp32b32xENS4_13SM90_TMA_LOADENS11_INS12_ILi2ELi4ELi3EEES15_NSS_INS5_IJS16_S1L_EEENS5_IJS1L_SC_EEEEEEENS4_39AutoVectorizingCopyWithAssumedAlignmentILi128EEENS4_14SM90_TMA_STOREES26_S28_S28_EEEvvEEEEvNT_6ParamsE)
        /*0008*/ 	.word	0x00000073


	//----- nvinfo : EIATTR_FRAME_SIZE
	.align		4
.L_19:
        /*000c*/ 	.byte	0x04, 0x11
        /*000e*/ 	.short	(.L_21 - .L_20)
	.align		4
.L_20:
        /*0010*/ 	.word	index@($__internal_2_$__cuda_sm10x_tcgen05_guardrail_trap_unallocated_columns_being_dealloced)
        /*0014*/ 	.word	0x00000000


	//----- nvinfo : EIATTR_FRAME_SIZE
	.align		4
.L_21:
        /*0018*/ 	.byte	0x04, 0x11
        /*001a*/ 	.short	(.L_23 - .L_22)
	.align		4
.L_22:
        /*001c*/ 	.word	index@($__internal_1_$__cuda_sm10x_tcgen05_guardrail_trap_phase_invalid_during_alloc)
        /*0020*/ 	.word	0x00000000


	//----- nvinfo : EIATTR_FRAME_SIZE
	.align		4
.L_23:
        /*0024*/ 	.byte	0x04, 0x11
        /*0026*/ 	.short	(.L_25 - .L_24)
	.align		4
.L_24:
        /*0028*/ 	.word	index@($__internal_0_$__cuda_sm10x_tcgen05_guardrail_trap_col_being_dealloced_not_returned_by_alloc)
        /*002c*/ 	.word	0x00000000


	//----- nvinfo : EIATTR_FRAME_SIZE
	.align		4
.L_25:
        /*0030*/ 	.byte	0x04, 0x11
        /*0032*/ 	.short	(.L_27 - .L_26)
	.align		4
.L_26:
        /*0034*/ 	.word	index@(_ZN7cutlass13device_kernelINS_4gemm6kernel13GemmUniversalIN4cute5tupleIJiiiiEEENS1_10collective13CollectiveMmaINS1_35MainloopSm100TmaUmmaWarpSpecializedILi5ELi2ELi4ENS5_IJNS4_1CILi2EEENSA_ILi1EEESC_EEEEENS5_IJNSA_ILi128EEENSA_ILi192EEESF_EEENS_10bfloat16_tENS5_IJlSC_lEEESI_SJ_NS4_8TiledMMAINS4_8MMA_AtomIJNS4_26SM100_MMA_F16BF16_2x1SM_SSISI_SI_fLi128ELi192ELNS4_4UMMA5MajorE0ELSO_0ELNSN_7ScaleInE0ELSP_0EEEEEENS4_6LayoutINS5_IJSC_SC_SC_EEENS5_IJNSA_ILi0EEESU_SU_EEEEENS5_IJNS4_10UnderscoreESX_SX_EEEEENS4_18SM100_TMA_2SM_LOADENS4_14ComposedLayoutINS4_7SwizzleILi3ELi4ELi3EEENS4_18smem_ptr_flag_bitsILi16EEENSS_INS5_IJNSA_ILi8EEENSA_ILi64EEEEEENS5_IJS17_SC_EEEEEEEvNS4_8identityES10_S1B_vS1C_EENS_8epilogue10collective18CollectiveEpilogueINS1E_23Sm100TmaWarpSpecializedILi3ELi2ELi32ELb1ELb0EEEJNS5_IJS17_SG_SF_EEENS5_IJNSS_IS17_SC_EENSS_INS5_IJNSA_ILi32EEESB_EEENS5_IJSC_NSA_ILi96EEEEEEEEEEESI_SJ_SI_SJ_NS1E_6fusion15FusionCallbacksIS1I_NS1R_17LinearCombinationISI_fSI_fLNS_15FloatRoundStyleE2EEES1J_S1Q_JEEENS4_5SM1004TMEM4LOAD26SM100_TMEM_LOAD_32dp32b32xENS4_13SM90_TMA_LOADENS11_INS12_ILi2ELi4ELi3EEES15_NSS_INS5_IJS16_S1L_EEENS5_IJS1L_SC_EEEEEEENS4_39AutoVectorizingCopyWithAssumedAlignmentILi128EEENS4_14SM90_TMA_STOREES26_S28_S28_EEEvvEEEEvNT_6ParamsE)
        /*0038*/ 	.word	0x00000000


	//----- nvinfo : EIATTR_MIN_STACK_SIZE
	.align		4
.L_27:
        /*003c*/ 	.byte	0x04, 0x12
        /*003e*/ 	.short	(.L_29 - .L_28)
	.align		4
.L_28:
        /*0040*/ 	.word	index@(_ZN7cutlass13device_kernelINS_4gemm6kernel13GemmUniversalIN4cute5tupleIJiiiiEEENS1_10collective13CollectiveMmaINS1_35MainloopSm100TmaUmmaWarpSpecializedILi5ELi2ELi4ENS5_IJNS4_1CILi2EEENSA_ILi1EEESC_EEEEENS5_IJNSA_ILi128EEENSA_ILi192EEESF_EEENS_10bfloat16_tENS5_IJlSC_lEEESI_SJ_NS4_8TiledMMAINS4_8MMA_AtomIJNS4_26SM100_MMA_F16BF16_2x1SM_SSISI_SI_fLi128ELi192ELNS4_4UMMA5MajorE0ELSO_0ELNSN_7ScaleInE0ELSP_0EEEEEENS4_6LayoutINS5_IJSC_SC_SC_EEENS5_IJNSA_ILi0EEESU_SU_EEEEENS5_IJNS4_10UnderscoreESX_SX_EEEEENS4_18SM100_TMA_2SM_LOADENS4_14ComposedLayoutINS4_7SwizzleILi3ELi4ELi3EEENS4_18smem_ptr_flag_bitsILi16EEENSS_INS5_IJNSA_ILi8EEENSA_ILi64EEEEEENS5_IJS17_SC_EEEEEEEvNS4_8identityES10_S1B_vS1C_EENS_8epilogue10collective18CollectiveEpilogueINS1E_23Sm100TmaWarpSpecializedILi3ELi2ELi32ELb1ELb0EEEJNS5_IJS17_SG_SF_EEENS5_IJNSS_IS17_SC_EENSS_INS5_IJNSA_ILi32EEESB_EEENS5_IJSC_NSA_ILi96EEEEEEEEEEESI_SJ_SI_SJ_NS1E_6fusion15FusionCallbacksIS1I_NS1R_17LinearCombinationISI_fSI_fLNS_15FloatRoundStyleE2EEES1J_S1Q_JEEENS4_5SM1004TMEM4LOAD26SM100_TMEM_LOAD_32dp32b32xENS4_13SM90_TMA_LOADENS11_INS12_ILi2ELi4ELi3EEES15_NSS_INS5_IJS16_S1L_EEENS5_IJS1L_SC_EEEEEEENS4_39AutoVectorizingCopyWithAssumedAlignmentILi128EEENS4_14SM90_TMA_STOREES26_S28_S28_EEEvvEEEEvNT_6ParamsE)
        /*0044*/ 	.word	0x00000000
.L_29:


//--------------------- .nv.compat                --------------------------
	.section	.nv.compat,"",@"SHT_CUDA_COMPAT_INFO"
	.align	4
        /*0000*/ 	.byte	0x02, 0x09, 0x01, 0x00, 0x02, 0x02, 0x02, 0x00, 0x02, 0x05, 0x05, 0x00, 0x03, 0x07, 0x01, 0x01
        /*0010*/ 	.byte	0x02, 0x03, 0x01, 0x00, 0x02, 0x06, 0x01, 0x00, 0x04, 0x0b, 0x08, 0x00, 0x09, 0x00, 0x00, 0x00
        /*0020*/ 	.byte	0x00, 0x00, 0x00, 0x00


//--------------------- .nv.info._ZN7cutlass13device_kernelINS_4gemm6kernel13GemmUniversalIN4cute5tupleIJiiiiEEENS1_10collective13CollectiveMmaINS1_35MainloopSm100TmaUmmaWarpSpecializedILi5ELi2ELi4ENS5_IJNS4_1CILi2EEENSA_ILi1EEESC_EEEEENS5_IJNSA_ILi128EEENSA_ILi192EEESF_EEENS_10bfloat16_tENS5_IJlSC_lEEESI_SJ_NS4_8TiledMMAINS4_8MMA_AtomIJNS4_26SM100_MMA_F16BF16_2x1SM_SSISI_SI_fLi128ELi192ELNS4_4UMMA5MajorE0ELSO_0ELNSN_7ScaleInE0ELSP_0EEEEEENS4_6LayoutINS5_IJSC_SC_SC_EEENS5_IJNSA_ILi0EEESU_SU_EEEEENS5_IJNS4_10UnderscoreESX_SX_EEEEENS4_18SM100_TMA_2SM_LOADENS4_14ComposedLayoutINS4_7SwizzleILi3ELi4ELi3EEENS4_18smem_ptr_flag_bitsILi16EEENSS_INS5_IJNSA_ILi8EEENSA_ILi64EEEEEENS5_IJS17_SC_EEEEEEEvNS4_8identityES10_S1B_vS1C_EENS_8epilogue10collective18CollectiveEpilogueINS1E_23Sm100TmaWarpSpecializedILi3ELi2ELi32ELb1ELb0EEEJNS5_IJS17_SG_SF_EEENS5_IJNSS_IS17_SC_EENSS_INS5_IJNSA_ILi32EEESB_EEENS5_IJSC_NSA_ILi96EEEEEEEEEEESI_SJ_SI_SJ_NS1E_6fusion15FusionCallbacksIS1I_NS1R_17LinearCombinationISI_fSI_fLNS_15FloatRoundStyleE2EEES1J_S1Q_JEEENS4_5SM1004TMEM4LOAD26SM100_TMEM_LOAD_32dp32b32xENS4_13SM90_TMA_LOADENS11_INS12_ILi2ELi4ELi3EEES15_NSS_INS5_IJS16_S1L_EEENS5_IJS1L_SC_EEEEEEENS4_39AutoVectorizingCopyWithAssumedAlignmentILi128EEENS4_14SM90_TMA_STOREES26_S28_S28_EEEvvEEEEvNT_6ParamsE --------------------------
	.section	.nv.info._ZN7cutlass13device_kernelINS_4gemm6kernel13GemmUniversalIN4cute5tupleIJiiiiEEENS1_10collective13CollectiveMmaINS1_35MainloopSm100TmaUmmaWarpSpecializedILi5ELi2ELi4ENS5_IJNS4_1CILi2EEENSA_ILi1EEESC_EEEEENS5_IJNSA_ILi128EEENSA_ILi192EEESF_EEENS_10bfloat16_tENS5_IJlSC_lEEESI_SJ_NS4_8TiledMMAINS4_8MMA_AtomIJNS4_26SM100_MMA_F16BF16_2x1SM_SSISI_SI_fLi128ELi192ELNS4_4UMMA5MajorE0ELSO_0ELNSN_7ScaleInE0ELSP_0EEEEEENS4_6LayoutINS5_IJSC_SC_SC_EEENS5_IJNSA_ILi0EEESU_SU_EEEEENS5_IJNS4_10UnderscoreESX_SX_EEEEENS4_18SM100_TMA_2SM_LOADENS4_14ComposedLayoutINS4_7SwizzleILi3ELi4ELi3EEENS4_18smem_ptr_flag_bitsILi16EEENSS_INS5_IJNSA_ILi8EEENSA_ILi64EEEEEENS5_IJS17_SC_EEEEEEEvNS4_8identityES10_S1B_vS1C_EENS_8epilogue10collective18CollectiveEpilogueINS1E_23Sm100TmaWarpSpecializedILi3ELi2ELi32ELb1ELb0EEEJNS5_IJS17_SG_SF_EEENS5_IJNSS_IS17_SC_EENSS_INS5_IJNSA_ILi32EEESB_EEENS5_IJSC_NSA_ILi96EEEEEEEEEEESI_SJ_SI_SJ_NS1E_6fusion15FusionCallbacksIS1I_NS1R_17LinearCombinationISI_fSI_fLNS_15FloatRoundStyleE2EEES1J_S1Q_JEEENS4_5SM1004TMEM4LOAD26SM100_TMEM_LOAD_32dp32b32xENS4_13SM90_TMA_LOADENS11_INS12_ILi2ELi4ELi3EEES15_NSS_INS5_IJS16_S1L_EEENS5_IJS1L_SC_EEEEEEENS4_39AutoVectorizingCopyWithAssumedAlignmentILi128EEENS4_14SM90_TMA_STOREES26_S28_S28_EEEvvEEEEvNT_6ParamsE,"",@"SHT_CUDA_INFO"
	.sectionflags	@""
	.align	4


	//----- nvinfo : EIATTR_CUDA_API_VERSION
	.align		4
        /*0000*/ 	.byte	0x04, 0x37
        /*0002*/ 	.short	(.L_31 - .L_30)
.L_30:
        /*0004*/ 	.word	0x00000082


	//----- nvinfo : EIATTR_KPARAM_INFO
	.align		4
.L_31:
        /*0008*/ 	.byte	0x04, 0x17
        /*000a*/ 	.short	(.L_33 - .L_32)
.L_32:
        /*000c*/ 	.word	0x00000000
        /*0010*/ 	.short	0x0000
        /*0012*/ 	.short	0x0000
        /*0014*/ 	.byte	0x00, 0xf0, 0x01, 0x20


	//----- nvinfo : EIATTR_AT_ENTRY_FRAGMENTS
	.align		4
.L_33:
        /*0018*/ 	.byte	0x04, 0x4f
        /*001a*/ 	.short	(.L_35 - .L_34)


	//   ....[0]....
.L_34:
        /*001c*/ 	.word	0x00000007


	//----- nvinfo : EIATTR_RESERVED_SMEM_USED
	.align		4
.L_35:
        /*0020*/ 	.byte	0x01, 0x41
	.zero		2


	//----- nvinfo : EIATTR_SPARSE_MMA_MASK
	.align		4
        /*0024*/ 	.byte	0x03, 0x50
        /*0026*/ 	.short	0x0000


	//----- nvinfo : EIATTR_TCGEN05_2CTA_USED
	.align		4
        /*0028*/ 	.byte	0x01, 0x52
	.zero		2


	//----- nvinfo : EIATTR_MAXREG_COUNT
	.align		4
        /*002c*/ 	.byte	0x03, 0x1b
        /*002e*/ 	.short	0x00ff


	//----- nvinfo : EIATTR_NUM_BARRIERS
	.align		4
        /*0030*/ 	.byte	0x02, 0x4c
        /*0032*/ 	.byte	0x07
	.zero		1


	//----- nvinfo : EIATTR_EXTERNS
	.align		4
        /*0034*/ 	.byte	0x04, 0x0f
        /*0036*/ 	.short	(.L_37 - .L_36)


	//   ....[0]....
	.align		4
.L_36:
        /*0038*/ 	.word	index@(__assertfail)


	//----- nvinfo : EIATTR_MERCURY_ISA_VERSION
	.align		4
.L_37:
        /*003c*/ 	.byte	0x03, 0x5f
        /*003e*/ 	.short	0x0101


	//----- nvinfo : EIATTR_INT_WARP_WIDE_INSTR_OFFSETS
	.align		4
        /*0040*/ 	.byte	0x04, 0x31
        /*0042*/ 	.short	(.L_39 - .L_38)


	//   ....[0]....
.L_38:
        /*0044*/ 	.word	0x00000d10


	//   ....[1]....
        /*0048*/ 	.word	0x00000db0


	//   ....[2]....
        /*004c*/ 	.word	0x00002260


	//   ....[3]....
        /*0050*/ 	.word	0x00004380


	//   ....[4]....
        /*0054*/ 	.word	0x000043b0


	//   ....[5]....
        /*0058*/ 	.word	0x00004400


	//   ....[6]....
        /*005c*/ 	.word	0x00004d10


	//   ....[7]....
        /*0060*/ 	.word	0x00004d30


	//   ....[8]....
        /*0064*/ 	.word	0x00004e10


	//   ....[9]....
        /*0068*/ 	.word	0x00004ed0


	//   ....[10]....
        /*006c*/ 	.word	0x00004ef0


	//   ....[11]....
        /*0070*/ 	.word	0x00004ff0


	//   ....[12]....
        /*0074*/ 	.word	0x000051a0


	//   ....[13]....
        /*0078*/ 	.word	0x000051b0


	//   ....[14]....
        /*007c*/ 	.word	0x00005340


	//----- nvinfo : EIATTR_COOP_GROUP_MASK_REGIDS
	.align		4
.L_39:
        /*0080*/ 	.byte	0x04, 0x29
        /*0082*/ 	.short	(.L_41 - .L_40)


	//   ....[0]....
.L_40:
        /*0084*/ 	.word	0xffffffff


	//   ....[1]....
        /*0088*/ 	.word	0xffffffff


	//   ....[2]....
        /*008c*/ 	.word	0xffffffff


	//   ....[3]....
        /*0090*/ 	.word	0xffffffff


	//   ....[4]....
        /*0094*/ 	.word	0xffffffff


	//   ....[5]....
        /*0098*/ 	.word	0xffffffff


	//   ....[6]....
        /*009c*/ 	.word	0xffffffff


	//   ....[7]....
        /*00a0*/ 	.word	0xffffffff


	//   ....[8]....
        /*00a4*/ 	.word	0xffffffff


	//   ....[9]....
        /*00a8*/ 	.word	0xffffffff


	//   ....[10]....
        /*00ac*/ 	.word	0xffffffff


	//   ....[11]....
        /*00b0*/ 	.word	0xffffffff


	//   ....[12]....
        /*00b4*/ 	.word	0xffffffff


	//   ....[13]....
        /*00b8*/ 	.word	0xffffffff


	//----- nvinfo : EIATTR_COOP_GROUP_INSTR_OFFSETS
	.align		4
.L_41:
        /*00bc*/ 	.byte	0x04, 0x28
        /*00be*/ 	.short	(.L_43 - .L_42)


	//   ....[0]....
.L_42:
        /*00c0*/ 	.word	0x000000c0


	//   ....[1]....
        /*00c4*/ 	.word	0x00000500


	//   ....[2]....
        /*00c8*/ 	.word	0x000006a0


	//   ....[3]....
        /*00cc*/ 	.word	0x00000810


	//   ....[4]....
        /*00d0*/ 	.word	0x00000900


	//   ....[5]....
        /*00d4*/ 	.word	0x00000a60


	//   ....[6]....
        /*00d8*/ 	.word	0x00000bf0


	//   ....[7]....
        /*00dc*/ 	.word	0x00000e30


	//   ....[8]....
        /*00e0*/ 	.word	0x00002140


	//   ....[9]....
        /*00e4*/ 	.word	0x00002fb0


	//   ....[10]....
        /*00e8*/ 	.word	0x00003480


	//   ....[11]....
        /*00ec*/ 	.word	0x000034b0


	//   ....[12]....
        /*00f0*/ 	.word	0x000042a0


	//   ....[13]....
        /*00f4*/ 	.word	0x000044a0


	//----- nvinfo : EIATTR_VRC_CTA_INIT_COUNT
	.align		4
.L_43:
        /*00f8*/ 	.byte	0x02, 0x4a
        /*00fa*/ 	.byte	0x80
	.zero		1


	//----- nvinfo : EIATTR_SYSCALL_OFFSETS
	.align		4
        /*00fc*/ 	.byte	0x04, 0x46
        /*00fe*/ 	.short	(.L_45 - .L_44)


	//   ....[0]....
.L_44:
        /*0100*/ 	.word	0x00005e10


	//   ....[1]....
        /*0104*/ 	.word	0x00005f00


	//   ....[2]....
        /*0108*/ 	.word	0x00006670


	//   ....[3]....
        /*010c*/ 	.word	0x00007340


	//   ....[4]....
        /*0110*/ 	.word	0x00008000


	//----- nvinfo : EIATTR_MBARRIER_INSTR_OFFSETS
	.align		4
.L_45:
        /*0114*/ 	.byte	0x04, 0x39
        /*0116*/ 	.short	(.L_47 - .L_46)


	//   ....[0]....
.L_46:
        /*0118*/ 	.word	0x000005f0
        /*011c*/ 	.word	0x000000ff
        /*0120*/ 	.word	0x00000000
        /*0124*/ 	.short	0x0100
        /*0126*/ 	.byte	0x05
	.zero		1


	//   ....[1]....
        /*0128*/ 	.word	0x00000600
        /*012c*/ 	.word	0x000000ff
        /*0130*/ 	.word	0x00000028
        /*0134*/ 	.short	0x0100
        /*0136*/ 	.byte	0x05
	.zero		1


	//   ....[2]....
        /*0138*/ 	.word	0x00000610
        /*013c*/ 	.word	0x000000ff
        /*0140*/ 	.word	0x00000008
        /*0144*/ 	.short	0x0100
        /*0146*/ 	.byte	0x05
	.zero		1


	//   ....[3]....
        /*0148*/ 	.word	0x00000620
        /*014c*/ 	.word	0x000000ff
        /*0150*/ 	.word	0x00000030
        /*0154*/ 	.short	0x0100
        /*0156*/ 	.byte	0x05
	.zero		1


	//   ....[4]....
        /*0158*/ 	.word	0x00000630
        /*015c*/ 	.word	0x000000ff
        /*0160*/ 	.word	0x00000010
        /*0164*/ 	.short	0x0100
        /*0166*/ 	.byte	0x05
	.zero		1


	//   ....[5]....
        /*0168*/ 	.word	0x00000640
        /*016c*/ 	.word	0x000000ff
        /*0170*/ 	.word	0x00000038
        /*0174*/ 	.short	0x0100
        /*0176*/ 	.byte	0x05
	.zero		1


	//   ....[6]....
        /*0178*/ 	.word	0x00000650
        /*017c*/ 	.word	0x000000ff
        /*0180*/ 	.word	0x00000018
        /*0184*/ 	.short	0x0100
        /*0186*/ 	.byte	0x05
	.zero		1


	//   ....[7]....
        /*0188*/ 	.word	0x00000660
        /*018c*/ 	.word	0x000000ff
        /*0190*/ 	.word	0x00000040
        /*0194*/ 	.short	0x0100
        /*0196*/ 	.byte	0x05
	.zero		1


	//   ....[8]....
        /*0198*/ 	.word	0x00000670
        /*019c*/ 	.word	0x000000ff
        /*01a0*/ 	.word	0x00000020
        /*01a4*/ 	.short	0x0100
        /*01a6*/ 	.byte	0x05
	.zero		1


	//   ....[9]....
        /*01a8*/ 	.word	0x00000680
        /*01ac*/ 	.word	0x000000ff
        /*01b0*/ 	.word	0x00000048
        /*01b4*/ 	.short	0x0100
        /*01b6*/ 	.byte	0x05
	.zero		1


	//   ....[10]....
        /*01b8*/ 	.word	0x000007a0
        /*01bc*/ 	.word	0x000000ff
        /*01c0*/ 	.word	0x00000050
        /*01c4*/ 	.short	0x0100
        /*01c6*/ 	.byte	0x06
	.zero		1


	//   ....[11]....
        /*01c8*/ 	.word	0x000007b0
        /*01cc*/ 	.word	0x000000ff
        /*01d0*/ 	.word	0x00000068
        /*01d4*/ 	.short	0x0100
        /*01d6*/ 	.byte	0x06
	.zero		1


	//   ....[12]....
        /*01d8*/ 	.word	0x000007c0
        /*01dc*/ 	.word	0x000000ff
        /*01e0*/ 	.word	0x00000058
        /*01e4*/ 	.short	0x0100
        /*01e6*/ 	.byte	0x06
	.zero		1


	//   ....[13]....
        /*01e8*/ 	.word	0x000007d0
        /*01ec*/ 	.word	0x000000ff
        /*01f0*/ 	.word	0x00000070
        /*01f4*/ 	.short	0x0100
        /*01f6*/ 	.byte	0x06
	.zero		1


	//   ....[14]....
        /*01f8*/ 	.word	0x000007e0
        /*01fc*/ 	.word	0x000000ff
        /*0200*/ 	.word	0x00000060
        /*0204*/ 	.short	0x0100
        /*0206*/ 	.byte	0x06
	.zero		1


	//   ....[15]....
        /*0208*/ 	.word	0x000007f0
        /*020c*/ 	.word	0x000000ff
        /*0210*/ 	.word	0x00000078
        /*0214*/ 	.short	0x0100
        /*0216*/ 	.byte	0x06
	.zero		1


	//   ....[16]....
        /*0218*/ 	.word	0x000008d0
        /*021c*/ 	.word	0x000000ff
        /*0220*/ 	.word	0x00000080
        /*0224*/ 	.short	0x0100
        /*0226*/ 	.byte	0x05
	.zero		1


	//   ....[17]....
        /*0228*/ 	.word	0x000008e0
        /*022c*/ 	.word	0x000000ff
        /*0230*/ 	.word	0x00000088
        /*0234*/ 	.short	0x0100
        /*0236*/ 	.byte	0x05
	.zero		1


	//   ....[18]....
        /*0238*/ 	.word	0x00000a10
        /*023c*/ 	.word	0x000000ff
        /*0240*/ 	.word	0x00000090
        /*0244*/ 	.short	0x0100
        /*0246*/ 	.byte	0x05
	.zero		1


	//   ....[19]....
        /*0248*/ 	.word	0x00000a20
        /*024c*/ 	.word	0x000000ff
        /*0250*/ 	.word	0x000000a0
        /*0254*/ 	.short	0x0100
        /*0256*/ 	.byte	0x05
	.zero		1


	//   ....[20]....
        /*0258*/ 	.word	0x00000a30
        /*025c*/ 	.word	0x000000ff
        /*0260*/ 	.word	0x00000098
        /*0264*/ 	.short	0x0100
        /*0266*/ 	.byte	0x05
	.zero		1


	//   ....[21]....
        /*0268*/ 	.word	0x00000a40
        /*026c*/ 	.word	0x000000ff
        /*0270*/ 	.word	0x000000a8
        /*0274*/ 	.short	0x0100
        /*0276*/ 	.byte	0x05
	.zero		1


	//   ....[22]....
        /*0278*/ 	.word	0x00000b60
        /*027c*/ 	.word	0x000000ff
        /*0280*/ 	.word	0x000000b0
        /*0284*/ 	.short	0x0100
        /*0286*/ 	.byte	0x06
	.zero		1


	//   ....[23]....
        /*0288*/ 	.word	0x00000b70
        /*028c*/ 	.word	0x000000ff
        /*0290*/ 	.word	0x000000d0
        /*0294*/ 	.short	0x0100
        /*0296*/ 	.byte	0x06
	.zero		1


	//   ....[24]....
        /*0298*/ 	.word	0x00000b80
        /*029c*/ 	.word	0x000000ff
        /*02a0*/ 	.word	0x000000b8
        /*02a4*/ 	.short	0x0100
        /*02a6*/ 	.byte	0x06
	.zero		1


	//   ....[25]....
        /*02a8*/ 	.word	0x00000b90
        /*02ac*/ 	.word	0x000000ff
        /*02b0*/ 	.word	0x000000d8
        /*02b4*/ 	.short	0x0100
        /*02b6*/ 	.byte	0x06
	.zero		1


	//   ....[26]....
        /*02b8*/ 	.word	0x00000ba0
        /*02bc*/ 	.word	0x000000ff
        /*02c0*/ 	.word	0x000000c0
        /*02c4*/ 	.short	0x0100
        /*02c6*/ 	.byte	0x06
	.zero		1


	//   ....[27]....
        /*02c8*/ 	.word	0x00000bb0
        /*02cc*/ 	.word	0x000000ff
        /*02d0*/ 	.word	0x000000e0
        /*02d4*/ 	.short	0x0100
        /*02d6*/ 	.byte	0x06
	.zero		1


	//   ....[28]....
        /*02d8*/ 	.word	0x00000bc0
        /*02dc*/ 	.word	0x000000ff
        /*02e0*/ 	.word	0x000000c8
        /*02e4*/ 	.short	0x0100
        /*02e6*/ 	.byte	0x06
	.zero		1


	//   ....[29]....
        /*02e8*/ 	.word	0x00000bd0
        /*02ec*/ 	.word	0x000000ff
        /*02f0*/ 	.word	0x000000e8
        /*02f4*/ 	.short	0x0100
        /*02f6*/ 	.byte	0x06
	.zero		1


	//   ....[30]....
        /*02f8*/ 	.word	0x00000cc0
        /*02fc*/ 	.word	0x000000ff
        /*0300*/ 	.word	0x000000f0
        /*0304*/ 	.short	0x0100
        /*0306*/ 	.byte	0x05
	.zero		1


	//   ....[31]....
        /*0308*/ 	.word	0x00000cd0
        /*030c*/ 	.word	0x000000ff
        /*0310*/ 	.word	0x00000100
        /*0314*/ 	.short	0x0100
        /*0316*/ 	.byte	0x05
	.zero		1


	//   ....[32]....
        /*0318*/ 	.word	0x00000ce0
        /*031c*/ 	.word	0x000000ff
        /*0320*/ 	.word	0x000000f8
        /*0324*/ 	.short	0x0100
        /*0326*/ 	.byte	0x05
	.zero		1


	//   ....[33]....
        /*0328*/ 	.word	0x00000cf0
        /*032c*/ 	.word	0x000000ff
        /*0330*/ 	.word	0x00000108
        /*0334*/ 	.short	0x0100
        /*0336*/ 	.byte	0x05
	.zero		1


	//   ....[34]....
        /*0338*/ 	.word	0x00000de0
        /*033c*/ 	.word	0x000000ff
        /*0340*/ 	.word	0x00000110
        /*0344*/ 	.short	0x0100
        /*0346*/ 	.byte	0x04
	.zero		1


	//   ....[35]....
        /*0348*/ 	.word	0x000017e0
        /*034c*/ 	.word	0x00000002
        /*0350*/ 	.word	0x00000100
        /*0354*/ 	.short	0x010a
        /*0356*/ 	.byte	0xff
	.zero		1


	//   ....[36]....
        /*0358*/ 	.word	0x00001810
        /*035c*/ 	.word	0x00000002
        /*0360*/ 	.word	0x000000f0
        /*0364*/ 	.short	0x0101
        /*0366*/ 	.byte	0xff
	.zero		1


	//   ....[37]....
        /*0368*/ 	.word	0x000018f0
        /*036c*/ 	.word	0x000000ff
        /*0370*/ 	.word	0x00000028
        /*0374*/ 	.short	0x010a
        /*0376*/ 	.byte	0x05
	.zero		1


	//   ....[38]....
        /*0378*/ 	.word	0x000019e0
        /*037c*/ 	.word	0x000000ff
        /*0380*/ 	.word	0x00000028
        /*0384*/ 	.short	0x010a
        /*0386*/ 	.byte	0x21
	.zero		1


	//   ....[39]....
        /*0388*/ 	.word	0x00001b90
        /*038c*/ 	.word	0x000000ff
        /*0390*/ 	.word	0x00000028
        /*0394*/ 	.short	0x010a
        /*0396*/ 	.byte	0x08
	.zero		1


	//   ....[40]....
        /*0398*/ 	.word	0x00001d50
        /*039c*/ 	.word	0x000000ff
        /*03a0*/ 	.word	0x00000088
        /*03a4*/ 	.short	0x0101
        /*03a6*/ 	.byte	0x04
	.zero		1


	//   ....[41]....
        /*03a8*/ 	.word	0x00001d70
        /*03ac*/ 	.word	0x000000ff
        /*03b0*/ 	.word	0x00000028
        /*03b4*/ 	.short	0x010a
        /*03b6*/ 	.byte	0x05
	.zero		1


	//   ....[42]....
        /*03b8*/ 	.word	0x00001df0
        /*03bc*/ 	.word	0x000000ff
        /*03c0*/ 	.word	0x00000028
        /*03c4*/ 	.short	0x010a
        /*03c6*/ 	.byte	0x21
	.zero		1


	//   ....[43]....
        /*03c8*/ 	.word	0x00001f80
        /*03cc*/ 	.word	0x000000ff
        /*03d0*/ 	.word	0x00000028
        /*03d4*/ 	.short	0x010a
        /*03d6*/ 	.byte	0x08
	.zero		1


	//   ....[44]....
        /*03d8*/ 	.word	0x00002170
        /*03dc*/ 	.word	0x00000002
        /*03e0*/ 	.word	0x00000090
        /*03e4*/ 	.short	0x010a
        /*03e6*/ 	.byte	0xff
	.zero		1


	//   ....[45]....
        /*03e8*/ 	.word	0x00002230
        /*03ec*/ 	.word	0x00000002
        /*03f0*/ 	.word	0x00000000
        /*03f4*/ 	.short	0x0101
        /*03f6*/ 	.byte	0xff
	.zero		1


	//   ....[46]....
        /*03f8*/ 	.word	0x00002790
        /*03fc*/ 	.word	0x000000ff
        /*0400*/ 	.word	0x00000000
        /*0404*/ 	.short	0x010a
        /*0406*/ 	.byte	0x05
	.zero		1


	//   ....[47]....
        /*0408*/ 	.word	0x00002820
        /*040c*/ 	.word	0x000000ff
        /*0410*/ 	.word	0x00000000
        /*0414*/ 	.short	0x010a
        /*0416*/ 	.byte	0x05
	.zero		1


	//   ....[48]....
        /*0418*/ 	.word	0x000028b0
        /*041c*/ 	.word	0x000000ff
        /*0420*/ 	.word	0x00000000
        /*0424*/ 	.short	0x010a
        /*0426*/ 	.byte	0x05
	.zero		1


	//   ....[49]....
        /*0428*/ 	.word	0x00002940
        /*042c*/ 	.word	0x000000ff
        /*0430*/ 	.word	0x00000000
        /*0434*/ 	.short	0x010a
        /*0436*/ 	.byte	0x05
	.zero		1


	//   ....[50]....
        /*0438*/ 	.word	0x000029e0
        /*043c*/ 	.word	0x00000000
        /*0440*/ 	.word	0x00000000
        /*0444*/ 	.short	0x010a
        /*0446*/ 	.byte	0xff
	.zero		1


	//   ....[51]....
        /*0448*/ 	.word	0x00002b10
        /*044c*/ 	.word	0x00000000
        /*0450*/ 	.word	0x000000f0
        /*0454*/ 	.short	0x010a
        /*0456*/ 	.byte	0xff
	.zero		1


	//   ....[52]....
        /*0458*/ 	.word	0x00002b80
        /*045c*/ 	.word	0x00000000
        /*0460*/ 	.word	0x00000000
        /*0464*/ 	.short	0x0101
        /*0466*/ 	.byte	0xff
	.zero		1


	//   ....[53]....
        /*0468*/ 	.word	0x00002ba0
        /*046c*/ 	.word	0x000000ff
        /*0470*/ 	.word	0x000000a0
        /*0474*/ 	.short	0x010a
        /*0476*/ 	.byte	0x05
	.zero		1


	//   ....[54]....
        /*0478*/ 	.word	0x00002cc0
        /*047c*/ 	.word	0x00000000
        /*0480*/ 	.word	0x00000090
        /*0484*/ 	.short	0x010a
        /*0486*/ 	.byte	0xff
	.zero		1


	//   ....[55]....
        /*0488*/ 	.word	0x00002dc0
        /*048c*/ 	.word	0x00000000
        /*0490*/ 	.word	0x00000000
        /*0494*/ 	.short	0x0101
        /*0496*/ 	.byte	0xff
	.zero		1


	//   ....[56]....
        /*0498*/ 	.word	0x00002e50
        /*049c*/ 	.word	0x000000ff
        /*04a0*/ 	.word	0x000000a0
        /*04a4*/ 	.short	0x0106
        /*04a6*/ 	.byte	0x05
	.zero		1


	//   ....[57]....
        /*04a8*/ 	.word	0x00002e70
        /*04ac*/ 	.word	0x000000ff
        /*04b0*/ 	.word	0x000000a0
        /*04b4*/ 	.short	0x010a
        /*04b6*/ 	.byte	0x05
	.zero		1


	//   ....[58]....
        /*04b8*/ 	.word	0x00002f00
        /*04bc*/ 	.word	0x000000ff
        /*04c0*/ 	.word	0x000000a0
        /*04c4*/ 	.short	0x0106
        /*04c6*/ 	.byte	0x04
	.zero		1


	//   ....[59]....
        /*04c8*/ 	.word	0x00002f40
        /*04cc*/ 	.word	0x00000000
        /*04d0*/ 	.word	0x000000a0
        /*04d4*/ 	.short	0x010a
        /*04d6*/ 	.byte	0xff
	.zero		1


	//   ....[60]....
        /*04d8*/ 	.word	0x00003180
        /*04dc*/ 	.word	0x000000ff
        /*04e0*/ 	.word	0x00000008
        /*04e4*/ 	.short	0x010a
        /*04e6*/ 	.byte	0x04
	.zero		1


	//   ....[61]....
        /*04e8*/ 	.word	0x000031a0
        /*04ec*/ 	.word	0x000000ff
        /*04f0*/ 	.word	0x00000008
        /*04f4*/ 	.short	0x010a
        /*04f6*/ 	.byte	0x04
	.zero		1


	//   ....[62]....
        /*04f8*/ 	.word	0x00003330
        /*04fc*/ 	.word	0x000000ff
        /*0500*/ 	.word	0x00000008
        /*0504*/ 	.short	0x010a
        /*0506*/ 	.byte	0x04
	.zero		1


	//   ....[63]....
        /*0508*/ 	.word	0x00003350
        /*050c*/ 	.word	0x000000ff
        /*0510*/ 	.word	0x00000008
        /*0514*/ 	.short	0x010a
        /*0516*/ 	.byte	0x04
	.zero		1


	//   ....[64]....
        /*0518*/ 	.word	0x00003410
        /*051c*/ 	.word	0x000000ff
        /*0520*/ 	.word	0x00000000
        /*0524*/ 	.short	0x0101
        /*0526*/ 	.byte	0x05
	.zero		1


	//   ....[65]....
        /*0528*/ 	.word	0x000037d0
        /*052c*/ 	.word	0x00000000
        /*0530*/ 	.word	0x00000090
        /*0534*/ 	.short	0x010a
        /*0536*/ 	.byte	0xff
	.zero		1


	//   ....[66]....
        /*0538*/ 	.word	0x00003890
        /*053c*/ 	.word	0x00000000
        /*0540*/ 	.word	0x00000000
        /*0544*/ 	.short	0x0101
        /*0546*/ 	.byte	0xff
	.zero		1


	//   ....[67]....
        /*0548*/ 	.word	0x00003950
        /*054c*/ 	.word	0x000000ff
        /*0550*/ 	.word	0x00000000
        /*0554*/ 	.short	0x010a
        /*0556*/ 	.byte	0x05
	.zero		1


	//   ....[68]....
        /*0558*/ 	.word	0x00003960
        /*055c*/ 	.word	0x000000ff
        /*0560*/ 	.word	0x000000d0
        /*0564*/ 	.short	0x010a
        /*0566*/ 	.byte	0x13
	.zero		1


	//   ....[69]....
        /*0568*/ 	.word	0x00003a10
        /*056c*/ 	.word	0x000000ff
        /*0570*/ 	.word	0x00000000
        /*0574*/ 	.short	0x010a
        /*0576*/ 	.byte	0x1a
	.zero		1


	//   ....[70]....
        /*0578*/ 	.word	0x00003b40
        /*057c*/ 	.word	0x000000ff
        /*0580*/ 	.word	0x00000000
        /*0584*/ 	.short	0x010a
        /*0586*/ 	.byte	0x1b
	.zero		1


	//   ....[71]....
        /*0588*/ 	.word	0x00003f80
        /*058c*/ 	.word	0x000000ff
        /*0590*/ 	.word	0x00000000
        /*0594*/ 	.short	0x010a
        /*0596*/ 	.byte	0x06
	.zero		1


	//   ....[72]....
        /*0598*/ 	.word	0x00004010
        /*059c*/ 	.word	0x000000ff
        /*05a0*/ 	.word	0x00000000
        /*05a4*/ 	.short	0x010a
        /*05a6*/ 	.byte	0x06
	.zero		1


	//   ....[73]....
        /*05a8*/ 	.word	0x000040a0
        /*05ac*/ 	.word	0x000000ff
        /*05b0*/ 	.word	0x00000000
        /*05b4*/ 	.short	0x010a
        /*05b6*/ 	.byte	0x06
	.zero		1


	//   ....[74]....
        /*05b8*/ 	.word	0x00004140
        /*05bc*/ 	.word	0x00000000
        /*05c0*/ 	.word	0x00000000
        /*05c4*/ 	.short	0x010a
        /*05c6*/ 	.byte	0xff
	.zero		1


	//   ....[75]....
        /*05c8*/ 	.word	0x00004180
        /*05cc*/ 	.word	0x00000000
        /*05d0*/ 	.word	0x00000000
        /*05d4*/ 	.short	0x010a
        /*05d6*/ 	.byte	0xff
	.zero		1


	//   ....[76]....
        /*05d8*/ 	.word	0x000041f0
        /*05dc*/ 	.word	0x000000ff
        /*05e0*/ 	.word	0x00000000
        /*05e4*/ 	.short	0x0101
        /*05e6*/ 	.byte	0x05
	.zero		1


	//   ....[77]....
        /*05e8*/ 	.word	0x00004230
        /*05ec*/ 	.word	0x000000ff
        /*05f0*/ 	.word	0x00000110
        /*05f4*/ 	.short	0x010a
        /*05f6*/ 	.byte	0x0b
	.zero		1


	//   ....[78]....
        /*05f8*/ 	.word	0x00004290
        /*05fc*/ 	.word	0x000000ff
        /*0600*/ 	.word	0x00000000
        /*0604*/ 	.short	0x0101
        /*0606*/ 	.byte	0x05
	.zero		1


	//   ....[79]....
        /*0608*/ 	.word	0x000046c0
        /*060c*/ 	.word	0x00000000
        /*0610*/ 	.word	0x00000090
        /*0614*/ 	.short	0x010a
        /*0616*/ 	.byte	0xff
	.zero		1


	//   ....[80]....
        /*0618*/ 	.word	0x00004780
        /*061c*/ 	.word	0x00000000
        /*0620*/ 	.word	0x00000000
        /*0624*/ 	.short	0x0101
        /*0626*/ 	.byte	0xff
	.zero		1


	//   ....[81]....
        /*0628*/ 	.word	0x00004aa0
        /*062c*/ 	.word	0x000000ff
        /*0630*/ 	.word	0x00000088
        /*0634*/ 	.short	0x010a
        /*0636*/ 	.byte	0x06
	.zero		1


	//   ....[82]....
        /*0638*/ 	.word	0x00004c90
        /*063c*/ 	.word	0x000000ff
        /*0640*/ 	.word	0x00000068
        /*0644*/ 	.short	0x010a
        /*0646*/ 	.byte	0x06
	.zero		1


	//   ....[83]....
        /*0648*/ 	.word	0x00004e70
        /*064c*/ 	.word	0x000000ff
        /*0650*/ 	.word	0x00000050
        /*0654*/ 	.short	0x010b
        /*0656*/ 	.byte	0x06
	.zero		1


	//   ....[84]....
        /*0658*/ 	.word	0x00004e80
        /*065c*/ 	.word	0x000000ff
        /*0660*/ 	.word	0x00000000
        /*0664*/ 	.short	0x0101
        /*0666*/ 	.byte	0x0d
	.zero		1


	//   ....[85]....
        /*0668*/ 	.word	0x00004e90
        /*066c*/ 	.word	0x000000ff
        /*0670*/ 	.word	0x00000070
        /*0674*/ 	.short	0x010a
        /*0676*/ 	.byte	0x06
	.zero		1


	//   ....[86]....
        /*0678*/ 	.word	0x00005080
        /*067c*/ 	.word	0x000000ff
        /*0680*/ 	.word	0x00000058
        /*0684*/ 	.short	0x010b
        /*0686*/ 	.byte	0x06
	.zero		1


	//   ....[87]....
        /*0688*/ 	.word	0x000050f0
        /*068c*/ 	.word	0x000000ff
        /*0690*/ 	.word	0x00000000
        /*0694*/ 	.short	0x0101
        /*0696*/ 	.byte	0x0d
	.zero		1


	//   ....[88]....
        /*0698*/ 	.word	0x00005100
        /*069c*/ 	.word	0x000000ff
        /*06a0*/ 	.word	0x00000078
        /*06a4*/ 	.short	0x010a
        /*06a6*/ 	.byte	0x06
	.zero		1


	//   ....[89]....
        /*06a8*/ 	.word	0x000053a0
        /*06ac*/ 	.word	0x000000ff
        /*06b0*/ 	.word	0x00000060
        /*06b4*/ 	.short	0x010b
        /*06b6*/ 	.byte	0x06
	.zero		1


	//   ....[90]....
        /*06b8*/ 	.word	0x000053c0
        /*06bc*/ 	.word	0x000000ff
        /*06c0*/ 	.word	0x00000000
        /*06c4*/ 	.short	0x0101
        /*06c6*/ 	.byte	0x07
	.zero		1


	//   ....[91]....
        /*06c8*/ 	.word	0x000053f0
        /*06cc*/ 	.word	0x000000ff
        /*06d0*/ 	.word	0x00000068
        /*06d4*/ 	.short	0x010a
        /*06d6*/ 	.byte	0x06
	.zero		1


	//   ....[92]....
        /*06d8*/ 	.word	0x00005410
        /*06dc*/ 	.word	0x000000ff
        /*06e0*/ 	.word	0x00000070
        /*06e4*/ 	.short	0x010a
        /*06e6*/ 	.byte	0x06
	.zero		1


	//   ....[93]....
        /*06e8*/ 	.word	0x00005450
        /*06ec*/ 	.word	0x00000000
        /*06f0*/ 	.word	0x00000078
        /*06f4*/ 	.short	0x010a
        /*06f6*/ 	.byte	0xff
	.zero		1


	//   ....[94]....
        /*06f8*/ 	.word	0x000057d0
        /*06fc*/ 	.word	0x00000000
        /*0700*/ 	.word	0x00000090
        /*0704*/ 	.short	0x010a
        /*0706*/ 	.byte	0xff
	.zero		1


	//   ....[95]....
        /*0708*/ 	.word	0x000058e0
        /*070c*/ 	.word	0x00000000
        /*0710*/ 	.word	0x00000000
        /*0714*/ 	.short	0x0101
        /*0716*/ 	.byte	0xff
	.zero		1


	//   ....[96]....
        /*0718*/ 	.word	0x00006330
        /*071c*/ 	.word	0x000000ff
        /*0720*/ 	.word	0x00000050
        /*0724*/ 	.short	0x010a
        /*0726*/ 	.byte	0x30
	.zero		1


	//   ....[97]....
        /*0728*/ 	.word	0x00006370
        /*072c*/ 	.word	0x00000070
        /*0730*/ 	.word	0x000000b0
        /*0734*/ 	.short	0x010a
        /*0736*/ 	.byte	0xff
	.zero		1


	//   ....[98]....
        /*0738*/ 	.word	0x00006460
        /*073c*/ 	.word	0x000000ff
        /*0740*/ 	.word	0x00000050
        /*0744*/ 	.short	0x010a
        /*0746*/ 	.byte	0x30
	.zero		1


	//   ....[99]....
        /*0748*/ 	.word	0x00006550
        /*074c*/ 	.word	0x00000070
        /*0750*/ 	.word	0x000000b0
        /*0754*/ 	.short	0x010a
        /*0756*/ 	.byte	0xff
	.zero		1


	//   ....[100]....
        /*0758*/ 	.word	0x00007070
        /*075c*/ 	.word	0x00000000
        /*0760*/ 	.word	0x00000000
        /*0764*/ 	.short	0x0101
        /*0766*/ 	.byte	0xff
	.zero		1


	//   ....[101]....
        /*0768*/ 	.word	0x00007080
        /*076c*/ 	.word	0x00000002
        /*0770*/ 	.word	0x00000050
        /*0774*/ 	.short	0x010a
        /*0776*/ 	.byte	0xff
	.zero		1


	//   ....[102]....
        /*0778*/ 	.word	0x00007160
        /*077c*/ 	.word	0x00000002
        /*0780*/ 	.word	0x00000050
        /*0784*/ 	.short	0x010a
        /*0786*/ 	.byte	0xff
	.zero		1


	//   ....[103]....
        /*0788*/ 	.word	0x00007d30
        /*078c*/ 	.word	0x00000000
        /*0790*/ 	.word	0x00000000
        /*0794*/ 	.short	0x0101
        /*0796*/ 	.byte	0xff
	.zero		1


	//   ....[104]....
        /*0798*/ 	.word	0x00007d40
        /*079c*/ 	.word	0x00000004
        /*07a0*/ 	.word	0x00000050
        /*07a4*/ 	.short	0x010a
        /*07a6*/ 	.byte	0xff
	.zero		1


	//   ....[105]....
        /*07a8*/ 	.word	0x00007e20
        /*07ac*/ 	.word	0x00000004
        /*07b0*/ 	.word	0x00000050
        /*07b4*/ 	.short	0x010a
        /*07b6*/ 	.byte	0xff
	.zero		1


	//   ....[106]....
        /*07b8*/ 	.word	0x00008210
        /*07bc*/ 	.word	0x00000070
        /*07c0*/ 	.word	0x00000000
        /*07c4*/ 	.short	0x0101
        /*07c6*/ 	.byte	0xff
	.zero		1


	//   ....[107]....
        /*07c8*/ 	.word	0x00008a30
        /*07cc*/ 	.word	0x00000000
        /*07d0*/ 	.word	0x00000000
        /*07d4*/ 	.short	0x0101
        /*07d6*/ 	.byte	0xff
	.zero		1


	//   ....[108]....
        /*07d8*/ 	.word	0x00008ca0
        /*07dc*/ 	.word	0x000000ff
        /*07e0*/ 	.word	0x00000000
        /*07e4*/ 	.short	0x0101
        /*07e6*/ 	.byte	0x04
	.zero		1


	//   ....[109]....
        /*07e8*/ 	.word	0x00008cc0
        /*07ec*/ 	.word	0x00000002
        /*07f0*/ 	.word	0x00000100
        /*07f4*/ 	.short	0x010a
        /*07f6*/ 	.byte	0xff
	.zero		1


	//   ....[110]....
        /*07f8*/ 	.word	0x00008d20
        /*07fc*/ 	.word	0x00000002
        /*0800*/ 	.word	0x00000028
        /*0804*/ 	.short	0x010a
        /*0806*/ 	.byte	0xff
	.zero		1


	//   ....[111]....
        /*0808*/ 	.word	0x00008d80
        /*080c*/ 	.word	0x00000002
        /*0810*/ 	.word	0x00000028
        /*0814*/ 	.short	0x010a
        /*0816*/ 	.byte	0xff
	.zero		1


	//   ....[112]....
        /*0818*/ 	.word	0x00008dd0
        /*081c*/ 	.word	0x00000002
        /*0820*/ 	.word	0x00000090
        /*0824*/ 	.short	0x010a
        /*0826*/ 	.byte	0xff
	.zero		1


	//   ....[113]....
        /*0828*/ 	.word	0x00008e30
        /*082c*/ 	.word	0x00000000
        /*0830*/ 	.word	0x00000000
        /*0834*/ 	.short	0x010a
        /*0836*/ 	.byte	0xff
	.zero		1


	//   ....[114]....
        /*0838*/ 	.word	0x00008e90
        /*083c*/ 	.word	0x00000000
        /*0840*/ 	.word	0x00000000
        /*0844*/ 	.short	0x010a
        /*0846*/ 	.byte	0xff
	.zero		1


	//   ....[115]....
        /*0848*/ 	.word	0x00008ef0
        /*084c*/ 	.word	0x00000000
        /*0850*/ 	.word	0x00000000
        /*0854*/ 	.short	0x010a
        /*0856*/ 	.byte	0xff
	.zero		1


	//   ....[116]....
        /*0858*/ 	.word	0x00008f50
        /*085c*/ 	.word	0x00000000
        /*0860*/ 	.word	0x00000000
        /*0864*/ 	.short	0x010a
        /*0866*/ 	.byte	0xff
	.zero		1


	//   ....[117]....
        /*0868*/ 	.word	0x00008fa0
        /*086c*/ 	.word	0x00000000
        /*0870*/ 	.word	0x000000f0
        /*0874*/ 	.short	0x010a
        /*0876*/ 	.byte	0xff
	.zero		1


	//   ....[118]....
        /*0878*/ 	.word	0x00009000
        /*087c*/ 	.word	0x00000000
        /*0880*/ 	.word	0x000000a0
        /*0884*/ 	.short	0x010a
        /*0886*/ 	.byte	0xff
	.zero		1


	//   ....[119]....
        /*0888*/ 	.word	0x00009050
        /*088c*/ 	.word	0x00000000
        /*0890*/ 	.word	0x00000090
        /*0894*/ 	.short	0x010a
        /*0896*/ 	.byte	0xff
	.zero		1


	//   ....[120]....
        /*0898*/ 	.word	0x000090b0
        /*089c*/ 	.word	0x00000000
        /*08a0*/ 	.word	0x000000a0
        /*08a4*/ 	.short	0x010a
        /*08a6*/ 	.byte	0xff
	.zero		1


	//   ....[121]....
        /*08a8*/ 	.word	0x00009110
        /*08ac*/ 	.word	0x00000004
        /*08b0*/ 	.word	0x00000008
        /*08b4*/ 	.short	0x010a
        /*08b6*/ 	.byte	0xff
	.zero		1


	//   ....[122]....
        /*08b8*/ 	.word	0x000091f0
        /*08bc*/ 	.word	0x00000002
        /*08c0*/ 	.word	0x00000008
        /*08c4*/ 	.short	0x010a
        /*08c6*/ 	.byte	0xff
	.zero		1


	//   ....[123]....
        /*08c8*/ 	.word	0x00009240
        /*08cc*/ 	.word	0x00000000
        /*08d0*/ 	.word	0x00000090
        /*08d4*/ 	.short	0x010a
        /*08d6*/ 	.byte	0xff
	.zero		1


	//   ....[124]....
        /*08d8*/ 	.word	0x000092a0
        /*08dc*/ 	.word	0x00000000
        /*08e0*/ 	.word	0x000000d0
        /*08e4*/ 	.short	0x010a
        /*08e6*/ 	.byte	0xff
	.zero		1


	//   ....[125]....
        /*08e8*/ 	.word	0x00009300
        /*08ec*/ 	.word	0x00000000
        /*08f0*/ 	.word	0x00000000
        /*08f4*/ 	.short	0x010a
        /*08f6*/ 	.byte	0xff
	.zero		1


	//   ....[126]....
        /*08f8*/ 	.word	0x00009360
        /*08fc*/ 	.word	0x00000000
        /*0900*/ 	.word	0x00000000
        /*0904*/ 	.short	0x010a
        /*0906*/ 	.byte	0xff
	.zero		1


	//   ....[127]....
        /*0908*/ 	.word	0x000093c0
        /*090c*/ 	.word	0x00000000
        /*0910*/ 	.word	0x00000000
        /*0914*/ 	.short	0x010a
        /*0916*/ 	.byte	0xff
	.zero		1


	//   ....[128]....
        /*0918*/ 	.word	0x00009420
        /*091c*/ 	.word	0x00000000
        /*0920*/ 	.word	0x00000000
        /*0924*/ 	.short	0x010a
        /*0926*/ 	.byte	0xff
	.zero		1


	//   ....[129]....
        /*0928*/ 	.word	0x00009480
        /*092c*/ 	.word	0x00000000
        /*0930*/ 	.word	0x00000110
        /*0934*/ 	.short	0x010a
        /*0936*/ 	.byte	0xff
	.zero		1


	//   ....[130]....
        /*0938*/ 	.word	0x000094d0
        /*093c*/ 	.word	0x00000000
        /*0940*/ 	.word	0x00000090
        /*0944*/ 	.short	0x010a
        /*0946*/ 	.byte	0xff
	.zero		1


	//   ....[131]....
        /*0948*/ 	.word	0x00009530
        /*094c*/ 	.word	0x00000000
        /*0950*/ 	.word	0x00000088
        /*0954*/ 	.short	0x010a
        /*0956*/ 	.byte	0xff
	.zero		1


	//   ....[132]....
        /*0958*/ 	.word	0x00009590
        /*095c*/ 	.word	0x00000000
        /*0960*/ 	.word	0x00000068
        /*0964*/ 	.short	0x010a
        /*0966*/ 	.byte	0xff
	.zero		1


	//   ....[133]....
        /*0968*/ 	.word	0x000095f0
        /*096c*/ 	.word	0x00000000
        /*0970*/ 	.word	0x00000070
        /*0974*/ 	.short	0x010a
        /*0976*/ 	.byte	0xff
	.zero		1


	//   ....[134]....
        /*0978*/ 	.word	0x00009650
        /*097c*/ 	.word	0x00000000
        /*0980*/ 	.word	0x00000078
        /*0984*/ 	.short	0x010a
        /*0986*/ 	.byte	0xff
	.zero		1


	//   ....[135]....
        /*0988*/ 	.word	0x000096b0
        /*098c*/ 	.word	0x00000000
        /*0990*/ 	.word	0x00000068
        /*0994*/ 	.short	0x010a
        /*0996*/ 	.byte	0xff
	.zero		1


	//   ....[136]....
        /*0998*/ 	.word	0x00009710
        /*099c*/ 	.word	0x00000000
        /*09a0*/ 	.word	0x00000070
        /*09a4*/ 	.short	0x010a
        /*09a6*/ 	.byte	0xff
	.zero		1


	//   ....[137]....
        /*09a8*/ 	.word	0x00009760
        /*09ac*/ 	.word	0x00000000
        /*09b0*/ 	.word	0x00000090
        /*09b4*/ 	.short	0x010a
        /*09b6*/ 	.byte	0xff
	.zero		1


	//   ....[138]....
        /*09b8*/ 	.word	0x000097c0
        /*09bc*/ 	.word	0x00000002
        /*09c0*/ 	.word	0x00000050
        /*09c4*/ 	.short	0x010a
        /*09c6*/ 	.byte	0xff
	.zero		1


	//   ....[139]....
        /*09c8*/ 	.word	0x00009810
        /*09cc*/ 	.word	0x00000070
        /*09d0*/ 	.word	0x000000b0
        /*09d4*/ 	.short	0x010a
        /*09d6*/ 	.byte	0xff
	.zero		1


	//   ....[140]....
        /*09d8*/ 	.word	0x00009860
        /*09dc*/ 	.word	0x00000002
        /*09e0*/ 	.word	0x00000050
        /*09e4*/ 	.short	0x010a
        /*09e6*/ 	.byte	0xff
	.zero		1


	//   ....[141]....
        /*09e8*/ 	.word	0x000098b0
        /*09ec*/ 	.word	0x00000004
        /*09f0*/ 	.word	0x00000050
        /*09f4*/ 	.short	0x010a
        /*09f6*/ 	.byte	0xff
	.zero		1


	//----- nvinfo : EIATTR_NUM_MBARRIERS
	.align		4
.L_47:
        /*09f8*/ 	.byte	0x03, 0x38
        /*09fa*/ 	.short	0x0023


	//----- nvinfo : EIATTR_EXIT_INSTR_OFFSETS
	.align		4
        /*09fc*/ 	.byte	0x04, 0x1c
        /*09fe*/ 	.short	(.L_49 - .L_48)


	//   ....[0]....
.L_48:
        /*0a00*/ 	.word	0x00002a10


	//   ....[1]....
        /*0a04*/ 	.word	0x00002f10


	//   ....[2]....
        /*0a08*/ 	.word	0x00002f70


	//   ....[3]....
        /*0a0c*/ 	.word	0x000044b0


	//   ....[4]....
        /*0a10*/ 	.word	0x00005480


	//   ....[5]....
        /*0a14*/ 	.word	0x000054c0


	//   ....[6]....
        /*0a18*/ 	.word	0x00008b90


	//   ....[7]....
        /*0a1c*/ 	.word	0x00008c10


	//   ....[8]....
        /*0a20*/ 	.word	0x00008c40


	//   ....[9]....
        /*0a24*/ 	.word	0x00008cb0


	//----- nvinfo : EIATTR_MAX_THREADS
	.align		4
.L_49:
        /*0a28*/ 	.byte	0x04, 0x05
        /*0a2a*/ 	.short	(.L_51 - .L_50)
.L_50:
        /*0a2c*/ 	.word	0x00000100
        /*0a30*/ 	.word	0x00000001
        /*0a34*/ 	.word	0x00000001


	//----- nvinfo : EIATTR_CRS_STACK_SIZE
	.align		4
.L_51:
        /*0a38*/ 	.byte	0x04, 0x1e
        /*0a3a*/ 	.short	(.L_53 - .L_52)
.L_52:
        /*0a3c*/ 	.word	0x00000000


	//----- nvinfo : EIATTR_CBANK_PARAM_SIZE
	.align		4
.L_53:
        /*0a40*/ 	.byte	0x03, 0x19
        /*0a42*/ 	.short	0x0800


	//----- nvinfo : EIATTR_PARAM_CBANK
	.align		4
        /*0a44*/ 	.byte	0x04, 0x0a
        /*0a46*/ 	.short	(.L_55 - .L_54)
	.align		4
.L_54:
        /*0a48*/ 	.word	index@(.nv.constant0._ZN7cutlass13device_kernelINS_4gemm6kernel13GemmUniversalIN4cute5tupleIJiiiiEEENS1_10collective13CollectiveMmaINS1_35MainloopSm100TmaUmmaWarpSpecializedILi5ELi2ELi4ENS5_IJNS4_1CILi2EEENSA_ILi1EEESC_EEEEENS5_IJNSA_ILi128EEENSA_ILi192EEESF_EEENS_10bfloat16_tENS5_IJlSC_lEEESI_SJ_NS4_8TiledMMAINS4_8MMA_AtomIJNS4_26SM100_MMA_F16BF16_2x1SM_SSISI_SI_fLi128ELi192ELNS4_4UMMA5MajorE0ELSO_0ELNSN_7ScaleInE0ELSP_0EEEEEENS4_6LayoutINS5_IJSC_SC_SC_EEENS5_IJNSA_ILi0EEESU_SU_EEEEENS5_IJNS4_10UnderscoreESX_SX_EEEEENS4_18SM100_TMA_2SM_LOADENS4_14ComposedLayoutINS4_7SwizzleILi3ELi4ELi3EEENS4_18smem_ptr_flag_bitsILi16EEENSS_INS5_IJNSA_ILi8EEENSA_ILi64EEEEEENS5_IJS17_SC_EEEEEEEvNS4_8identityES10_S1B_vS1C_EENS_8epilogue10collective18CollectiveEpilogueINS1E_23Sm100TmaWarpSpecializedILi3ELi2ELi32ELb1ELb0EEEJNS5_IJS17_SG_SF_EEENS5_IJNSS_IS17_SC_EENSS_INS5_IJNSA_ILi32EEESB_EEENS5_IJSC_NSA_ILi96EEEEEEEEEEESI_SJ_SI_SJ_NS1E_6fusion15FusionCallbacksIS1I_NS1R_17LinearCombinationISI_fSI_fLNS_15FloatRoundStyleE2EEES1J_S1Q_JEEENS4_5SM1004TMEM4LOAD26SM100_TMEM_LOAD_32dp32b32xENS4_13SM90_TMA_LOADENS11_INS12_ILi2ELi4ELi3EEES15_NSS_INS5_IJS16_S1L_EEENS5_IJS1L_SC_EEEEEEENS4_39AutoVectorizingCopyWithAssumedAlignmentILi128EEENS4_14SM90_TMA_STOREES26_S28_S28_EEEvvEEEEvNT_6ParamsE)
        /*0a4c*/ 	.short	0x0380
        /*0a4e*/ 	.short	0x0800


	//----- nvinfo : EIATTR_SW_WAR
	.align		4
.L_55:
        /*0a50*/ 	.byte	0x04, 0x36
        /*0a52*/ 	.short	(.L_57 - .L_56)
.L_56:
        /*0a54*/ 	.word	0x00000008
.L_57:


//--------------------- .nv.callgraph             --------------------------
	.section	.nv.callgraph,"",@"SHT_CUDA_CALLGRAPH"
	.align	4
	.sectionentsize	8
	.align		4
        /*0000*/ 	.word	0x00000000
	.align		4
        /*0004*/ 	.word	0xffffffff
	.align		4
        /*0008*/ 	.word	index@(_ZN7cutlass13device_kernelINS_4gemm6kernel13GemmUniversalIN4cute5tupleIJiiiiEEENS1_10collective13CollectiveMmaINS1_35MainloopSm100TmaUmmaWarpSpecializedILi5ELi2ELi4ENS5_IJNS4_1CILi2EEENSA_ILi1EEESC_EEEEENS5_IJNSA_ILi128EEENSA_ILi192EEESF_EEENS_10bfloat16_tENS5_IJlSC_lEEESI_SJ_NS4_8TiledMMAINS4_8MMA_AtomIJNS4_26SM100_MMA_F16BF16_2x1SM_SSISI_SI_fLi128ELi192ELNS4_4UMMA5MajorE0ELSO_0ELNSN_7ScaleInE0ELSP_0EEEEEENS4_6LayoutINS5_IJSC_SC_SC_EEENS5_IJNSA_ILi0EEESU_SU_EEEEENS5_IJNS4_10UnderscoreESX_SX_EEEEENS4_18SM100_TMA_2SM_LOADENS4_14ComposedLayoutINS4_7SwizzleILi3ELi4ELi3EEENS4_18smem_ptr_flag_bitsILi16EEENSS_INS5_IJNSA_ILi8EEENSA_ILi64EEEEEENS5_IJS17_SC_EEEEEEEvNS4_8identityES10_S1B_vS1C_EENS_8epilogue10collective18CollectiveEpilogueINS1E_23Sm100TmaWarpSpecializedILi3ELi2ELi32ELb1ELb0EEEJNS5_IJS17_SG_SF_EEENS5_IJNSS_IS17_SC_EENSS_INS5_IJNSA_ILi32EEESB_EEENS5_IJSC_NSA_ILi96EEEEEEEEEEESI_SJ_SI_SJ_NS1E_6fusion15FusionCallbacksIS1I_NS1R_17LinearCombinationISI_fSI_fLNS_15FloatRoundStyleE2EEES1J_S1Q_JEEENS4_5SM1004TMEM4LOAD26SM100_TMEM_LOAD_32dp32b32xENS4_13SM90_TMA_LOADENS11_INS12_ILi2ELi4ELi3EEES15_NSS_INS5_IJS16_S1L_EEENS5_IJS1L_SC_EEEEEEENS4_39AutoVectorizingCopyWithAssumedAlignmentILi128EEENS4_14SM90_TMA_STOREES26_S28_S28_EEEvvEEEEvNT_6ParamsE)
	.align		4
        /*000c*/ 	.word	index@(__assertfail)
	.align		4
        /*0010*/ 	.word	0x00000000
	.align		4
        /*0014*/ 	.word	0xfffffffe
	.align		4
        /*0018*/ 	.word	0x00000000
	.align		4
        /*001c*/ 	.word	0xfffffffd
	.align		4
        /*0020*/ 	.word	0x00000000
	.align		4
        /*0024*/ 	.word	0xfffffffc


//--------------------- .nv.constant4             --------------------------
	.section	.nv.constant4,"a",@progbits
	.align	8
	.align		8
.nv.constant4:
        /*0000*/ 	.dword	__assertfail
	.align		8
        /*0008*/ 	.dword	__unnamed_1
	.align		8
        /*0010*/ 	.dword	__unnamed_2
	.align		8
        /*0018*/ 	.dword	_ZN39_INTERNAL_1540e41f_4_k_cu_b790a186_63874cuda3std3__45__cpo5beginE
	.align		8
        /*0020*/ 	.dword	_ZN39_INTERNAL_1540e41f_4_k_cu_b790a186_63874cuda3std3__45__cpo3endE
	.align		8
        /*0028*/ 	.dword	_ZN39_INTERNAL_1540e41f_4_k_cu_b790a186_63874cuda3std3__45__cpo6cbeginE
	.align		8
        /*0030*/ 	.dword	_ZN39_INTERNAL_1540e41f_4_k_cu_b790a186_63874cuda3std3__45__cpo4cendE
	.align		8
        /*0038*/ 	.dword	_ZN39_INTERNAL_1540e41f_4_k_cu_b790a186_63874cuda3std3__441_GLOBAL__N__1540e41f_4_k_cu_b790a186_63876ignoreE
	.align		8
        /*0040*/ 	.dword	_ZN39_INTERNAL_1540e41f_4_k_cu_b790a186_63874cuda3std3__419piecewise_constructE
	.align		8
        /*0048*/ 	.dword	_ZN39_INTERNAL_1540e41f_4_k_cu_b790a186_63874cuda3std3__48in_placeE
	.align		8
        /*0050*/ 	.dword	_ZN39_INTERNAL_1540e41f_4_k_cu_b790a186_63874cuda3std6ranges3__45__cpo4swapE
	.align		8
        /*0058*/ 	.dword	_ZN39_INTERNAL_1540e41f_4_k_cu_b790a186_63874cuda3std6ranges3__45__cpo9iter_moveE
	.align		8
        /*0060*/ 	.dword	_ZN39_INTERNAL_1540e41f_4_k_cu_b790a186_63874cute7productE
	.align		8
        /*0068*/ 	.dword	_ZN39_INTERNAL_1540e41f_4_k_cu_b790a186_63874cute1_E
	.align		8
        /*0070*/ 	.dword	$str$25
	.align		8
        /*0078*/ 	.dword	$str$26
	.align		8
        /*0080*/ 	.dword	$str$27
	.align		8
        /*0088*/ 	.dword	$str$28


//--------------------- .text._ZN7cutlass13device_kernelINS_4gemm6kernel13GemmUniversalIN4cute5tupleIJiiiiEEENS1_10collective13CollectiveMmaINS1_35MainloopSm100TmaUmmaWarpSpecializedILi5ELi2ELi4ENS5_IJNS4_1CILi2EEENSA_ILi1EEESC_EEEEENS5_IJNSA_ILi128EEENSA_ILi192EEESF_EEENS_10bfloat16_tENS5_IJlSC_lEEESI_SJ_NS4_8TiledMMAINS4_8MMA_AtomIJNS4_26SM100_MMA_F16BF16_2x1SM_SSISI_SI_fLi128ELi192ELNS4_4UMMA5MajorE0ELSO_0ELNSN_7ScaleInE0ELSP_0EEEEEENS4_6LayoutINS5_IJSC_SC_SC_EEENS5_IJNSA_ILi0EEESU_SU_EEEEENS5_IJNS4_10UnderscoreESX_SX_EEEEENS4_18SM100_TMA_2SM_LOADENS4_14ComposedLayoutINS4_7SwizzleILi3ELi4ELi3EEENS4_18smem_ptr_flag_bitsILi16EEENSS_INS5_IJNSA_ILi8EEENSA_ILi64EEEEEENS5_IJS17_SC_EEEEEEEvNS4_8identityES10_S1B_vS1C_EENS_8epilogue10collective18CollectiveEpilogueINS1E_23Sm100TmaWarpSpecializedILi3ELi2ELi32ELb1ELb0EEEJNS5_IJS17_SG_SF_EEENS5_IJNSS_IS17_SC_EENSS_INS5_IJNSA_ILi32EEESB_EEENS5_IJSC_NSA_ILi96EEEEEEEEEEESI_SJ_SI_SJ_NS1E_6fusion15FusionCallbacksIS1I_NS1R_17LinearCombinationISI_fSI_fLNS_15FloatRoundStyleE2EEES1J_S1Q_JEEENS4_5SM1004TMEM4LOAD26SM100_TMEM_LOAD_32dp32b32xENS4_13SM90_TMA_LOADENS11_INS12_ILi2ELi4ELi3EEES15_NSS_INS5_IJS16_S1L_EEENS5_IJS1L_SC_EEEEEEENS4_39AutoVectorizingCopyWithAssumedAlignmentILi128EEENS4_14SM90_TMA_STOREES26_S28_S28_EEEvvEEEEvNT_6ParamsE --------------------------
	.section	.text._ZN7cutlass13device_kernelINS_4gemm6kernel13GemmUniversalIN4cute5tupleIJiiiiEEENS1_10collective13CollectiveMmaINS1_35MainloopSm100TmaUmmaWarpSpecializedILi5ELi2ELi4ENS5_IJNS4_1CILi2EEENSA_ILi1EEESC_EEEEENS5_IJNSA_ILi128EEENSA_ILi192EEESF_EEENS_10bfloat16_tENS5_IJlSC_lEEESI_SJ_NS4_8TiledMMAINS4_8MMA_AtomIJNS4_26SM100_MMA_F16BF16_2x1SM_SSISI_SI_fLi128ELi192ELNS4_4UMMA5MajorE0ELSO_0ELNSN_7ScaleInE0ELSP_0EEEEEENS4_6LayoutINS5_IJSC_SC_SC_EEENS5_IJNSA_ILi0EEESU_SU_EEEEENS5_IJNS4_10UnderscoreESX_SX_EEEEENS4_18SM100_TMA_2SM_LOADENS4_14ComposedLayoutINS4_7SwizzleILi3ELi4ELi3EEENS4_18smem_ptr_flag_bitsILi16EEENSS_INS5_IJNSA_ILi8EEENSA_ILi64EEEEEENS5_IJS17_SC_EEEEEEEvNS4_8identityES10_S1B_vS1C_EENS_8epilogue10collective18CollectiveEpilogueINS1E_23Sm100TmaWarpSpecializedILi3ELi2ELi32ELb1ELb0EEEJNS5_IJS17_SG_SF_EEENS5_IJNSS_IS17_SC_EENSS_INS5_IJNSA_ILi32EEESB_EEENS5_IJSC_NSA_ILi96EEEEEEEEEEESI_SJ_SI_SJ_NS1E_6fusion15FusionCallbacksIS1I_NS1R_17LinearCombinationISI_fSI_fLNS_15FloatRoundStyleE2EEES1J_S1Q_JEEENS4_5SM1004TMEM4LOAD26SM100_TMEM_LOAD_32dp32b32xENS4_13SM90_TMA_LOADENS11_INS12_ILi2ELi4ELi3EEES15_NSS_INS5_IJS16_S1L_EEENS5_IJS1L_SC_EEEEEEENS4_39AutoVectorizingCopyWithAssumedAlignmentILi128EEENS4_14SM90_TMA_STOREES26_S28_S28_EEEvvEEEEvNT_6ParamsE,"ax",@progbits
	.align	128
.text._ZN7cutlass13device_kernelINS_4gemm6kernel13GemmUniversalIN4cute5tupleIJiiiiEEENS1_10collective13CollectiveMmaINS1_35MainloopSm100TmaUmmaWarpSpecializedILi5ELi2ELi4ENS5_IJNS4_1CILi2EEENSA_ILi1EEESC_EEEEENS5_IJNSA_ILi128EEENSA_ILi192EEESF_EEENS_10bfloat16_tENS5_IJlSC_lEEESI_SJ_NS4_8TiledMMAINS4_8MMA_AtomIJNS4_26SM100_MMA_F16BF16_2x1SM_SSISI_SI_fLi128ELi192ELNS4_4UMMA5MajorE0ELSO_0ELNSN_7ScaleInE0ELSP_0EEEEEENS4_6LayoutINS5_IJSC_SC_SC_EEENS5_IJNSA_ILi0EEESU_SU_EEEEENS5_IJNS4_10UnderscoreESX_SX_EEEEENS4_18SM100_TMA_2SM_LOADENS4_14ComposedLayoutINS4_7SwizzleILi3ELi4ELi3EEENS4_18smem_ptr_flag_bitsILi16EEENSS_INS5_IJNSA_ILi8EEENSA_ILi64EEEEEENS5_IJS17_SC_EEEEEEEvNS4_8identityES10_S1B_vS1C_EENS_8epilogue10collective18CollectiveEpilogueINS1E_23Sm100TmaWarpSpecializedILi3ELi2ELi32ELb1ELb0EEEJNS5_IJS17_SG_SF_EEENS5_IJNSS_IS17_SC_EENSS_INS5_IJNSA_ILi32EEESB_EEENS5_IJSC_NSA_ILi96EEEEEEEEEEESI_SJ_SI_SJ_NS1E_6fusion15FusionCallbacksIS1I_NS1R_17LinearCombinationISI_fSI_fLNS_15FloatRoundStyleE2EEES1J_S1Q_JEEENS4_5SM1004TMEM4LOAD26SM100_TMEM_LOAD_32dp32b32xENS4_13SM90_TMA_LOADENS11_INS12_ILi2ELi4ELi3EEES15_NSS_INS5_IJS16_S1L_EEENS5_IJS1L_SC_EEEEEEENS4_39AutoVectorizingCopyWithAssumedAlignmentILi128EEENS4_14SM90_TMA_STOREES26_S28_S28_EEEvvEEEEvNT_6ParamsE:
        .type           _ZN7cutlass13device_kernelINS_4gemm6kernel13GemmUniversalIN4cute5tupleIJiiiiEEENS1_10collective13CollectiveMmaINS1_35MainloopSm100TmaUmmaWarpSpecializedILi5ELi2ELi4ENS5_IJNS4_1CILi2EEENSA_ILi1EEESC_EEEEENS5_IJNSA_ILi128EEENSA_ILi192EEESF_EEENS_10bfloat16_tENS5_IJlSC_lEEESI_SJ_NS4_8TiledMMAINS4_8MMA_AtomIJNS4_26SM100_MMA_F16BF16_2x1SM_SSISI_SI_fLi128ELi192ELNS4_4UMMA5MajorE0ELSO_0ELNSN_7ScaleInE0ELSP_0EEEEEENS4_6LayoutINS5_IJSC_SC_SC_EEENS5_IJNSA_ILi0EEESU_SU_EEEEENS5_IJNS4_10UnderscoreESX_SX_EEEEENS4_18SM100_TMA_2SM_LOADENS4_14ComposedLayoutINS4_7SwizzleILi3ELi4ELi3EEENS4_18smem_ptr_flag_bitsILi16EEENSS_INS5_IJNSA_ILi8EEENSA_ILi64EEEEEENS5_IJS17_SC_EEEEEEEvNS4_8identityES10_S1B_vS1C_EENS_8epilogue10collective18CollectiveEpilogueINS1E_23Sm100TmaWarpSpecializedILi3ELi2ELi32ELb1ELb0EEEJNS5_IJS17_SG_SF_EEENS5_IJNSS_IS17_SC_EENSS_INS5_IJNSA_ILi32EEESB_EEENS5_IJSC_NSA_ILi96EEEEEEEEEEESI_SJ_SI_SJ_NS1E_6fusion15FusionCallbacksIS1I_NS1R_17LinearCombinationISI_fSI_fLNS_15FloatRoundStyleE2EEES1J_S1Q_JEEENS4_5SM1004TMEM4LOAD26SM100_TMEM_LOAD_32dp32b32xENS4_13SM90_TMA_LOADENS11_INS12_ILi2ELi4ELi3EEES15_NSS_INS5_IJS16_S1L_EEENS5_IJS1L_SC_EEEEEEENS4_39AutoVectorizingCopyWithAssumedAlignmentILi128EEENS4_14SM90_TMA_STOREES26_S28_S28_EEEvvEEEEvNT_6ParamsE,@function
        .size           _ZN7cutlass13device_kernelINS_4gemm6kernel13GemmUniversalIN4cute5tupleIJiiiiEEENS1_10collective13CollectiveMmaINS1_35MainloopSm100TmaUmmaWarpSpecializedILi5ELi2ELi4ENS5_IJNS4_1CILi2EEENSA_ILi1EEESC_EEEEENS5_IJNSA_ILi128EEENSA_ILi192EEESF_EEENS_10bfloat16_tENS5_IJlSC_lEEESI_SJ_NS4_8TiledMMAINS4_8MMA_AtomIJNS4_26SM100_MMA_F16BF16_2x1SM_SSISI_SI_fLi128ELi192ELNS4_4UMMA5MajorE0ELSO_0ELNSN_7ScaleInE0ELSP_0EEEEEENS4_6LayoutINS5_IJSC_SC_SC_EEENS5_IJNSA_ILi0EEESU_SU_EEEEENS5_IJNS4_10UnderscoreESX_SX_EEEEENS4_18SM100_TMA_2SM_LOADENS4_14ComposedLayoutINS4_7SwizzleILi3ELi4ELi3EEENS4_18smem_ptr_flag_bitsILi16EEENSS_INS5_IJNSA_ILi8EEENSA_ILi64EEEEEENS5_IJS17_SC_EEEEEEEvNS4_8identityES10_S1B_vS1C_EENS_8epilogue10collective18CollectiveEpilogueINS1E_23Sm100TmaWarpSpecializedILi3ELi2ELi32ELb1ELb0EEEJNS5_IJS17_SG_SF_EEENS5_IJNSS_IS17_SC_EENSS_INS5_IJNSA_ILi32EEESB_EEENS5_IJSC_NSA_ILi96EEEEEEEEEEESI_SJ_SI_SJ_NS1E_6fusion15FusionCallbacksIS1I_NS1R_17LinearCombinationISI_fSI_fLNS_15FloatRoundStyleE2EEES1J_S1Q_JEEENS4_5SM1004TMEM4LOAD26SM100_TMEM_LOAD_32dp32b32xENS4_13SM90_TMA_LOADENS11_INS12_ILi2ELi4ELi3EEES15_NSS_INS5_IJS16_S1L_EEENS5_IJS1L_SC_EEEEEEENS4_39AutoVectorizingCopyWithAssumedAlignmentILi128EEENS4_14SM90_TMA_STOREES26_S28_S28_EEEvvEEEEvNT_6ParamsE,(.L_x_187 - _ZN7cutlass13device_kernelINS_4gemm6kernel13GemmUniversalIN4cute5tupleIJiiiiEEENS1_10collective13CollectiveMmaINS1_35MainloopSm100TmaUmmaWarpSpecializedILi5ELi2ELi4ENS5_IJNS4_1CILi2EEENSA_ILi1EEESC_EEEEENS5_IJNSA_ILi128EEENSA_ILi192EEESF_EEENS_10bfloat16_tENS5_IJlSC_lEEESI_SJ_NS4_8TiledMMAINS4_8MMA_AtomIJNS4_26SM100_MMA_F16BF16_2x1SM_SSISI_SI_fLi128ELi192ELNS4_4UMMA5MajorE0ELSO_0ELNSN_7ScaleInE0ELSP_0EEEEEENS4_6LayoutINS5_IJSC_SC_SC_EEENS5_IJNSA_ILi0EEESU_SU_EEEEENS5_IJNS4_10UnderscoreESX_SX_EEEEENS4_18SM100_TMA_2SM_LOADENS4_14ComposedLayoutINS4_7SwizzleILi3ELi4ELi3EEENS4_18smem_ptr_flag_bitsILi16EEENSS_INS5_IJNSA_ILi8EEENSA_ILi64EEEEEENS5_IJS17_SC_EEEEEEEvNS4_8identityES10_S1B_vS1C_EENS_8epilogue10collective18CollectiveEpilogueINS1E_23Sm100TmaWarpSpecializedILi3ELi2ELi32ELb1ELb0EEEJNS5_IJS17_SG_SF_EEENS5_IJNSS_IS17_SC_EENSS_INS5_IJNSA_ILi32EEESB_EEENS5_IJSC_NSA_ILi96EEEEEEEEEEESI_SJ_SI_SJ_NS1E_6fusion15FusionCallbacksIS1I_NS1R_17LinearCombinationISI_fSI_fLNS_15FloatRoundStyleE2EEES1J_S1Q_JEEENS4_5SM1004TMEM4LOAD26SM100_TMEM_LOAD_32dp32b32xENS4_13SM90_TMA_LOADENS11_INS12_ILi2ELi4ELi3EEES15_NSS_INS5_IJS16_S1L_EEENS5_IJS1L_SC_EEEEEEENS4_39AutoVectorizingCopyWithAssumedAlignmentILi128EEENS4_14SM90_TMA_STOREES26_S28_S28_EEEvvEEEEvNT_6ParamsE)
        .other          _ZN7cutlass13device_kernelINS_4gemm6kernel13GemmUniversalIN4cute5tupleIJiiiiEEENS1_10collective13CollectiveMmaINS1_35MainloopSm100TmaUmmaWarpSpecializedILi5ELi2ELi4ENS5_IJNS4_1CILi2EEENSA_ILi1EEESC_EEEEENS5_IJNSA_ILi128EEENSA_ILi192EEESF_EEENS_10bfloat16_tENS5_IJlSC_lEEESI_SJ_NS4_8TiledMMAINS4_8MMA_AtomIJNS4_26SM100_MMA_F16BF16_2x1SM_SSISI_SI_fLi128ELi192ELNS4_4UMMA5MajorE0ELSO_0ELNSN_7ScaleInE0ELSP_0EEEEEENS4_6LayoutINS5_IJSC_SC_SC_EEENS5_IJNSA_ILi0EEESU_SU_EEEEENS5_IJNS4_10UnderscoreESX_SX_EEEEENS4_18SM100_TMA_2SM_LOADENS4_14ComposedLayoutINS4_7SwizzleILi3ELi4ELi3EEENS4_18smem_ptr_flag_bitsILi16EEENSS_INS5_IJNSA_ILi8EEENSA_ILi64EEEEEENS5_IJS17_SC_EEEEEEEvNS4_8identityES10_S1B_vS1C_EENS_8epilogue10collective18CollectiveEpilogueINS1E_23Sm100TmaWarpSpecializedILi3ELi2ELi32ELb1ELb0EEEJNS5_IJS17_SG_SF_EEENS5_IJNSS_IS17_SC_EENSS_INS5_IJNSA_ILi32EEESB_EEENS5_IJSC_NSA_ILi96EEEEEEEEEEESI_SJ_SI_SJ_NS1E_6fusion15FusionCallbacksIS1I_NS1R_17LinearCombinationISI_fSI_fLNS_15FloatRoundStyleE2EEES1J_S1Q_JEEENS4_5SM1004TMEM4LOAD26SM100_TMEM_LOAD_32dp32b32xENS4_13SM90_TMA_LOADENS11_INS12_ILi2ELi4ELi3EEES15_NSS_INS5_IJS16_S1L_EEENS5_IJS1L_SC_EEEEEEENS4_39AutoVectorizingCopyWithAssumedAlignmentILi128EEENS4_14SM90_TMA_STOREES26_S28_S28_EEEvvEEEEvNT_6ParamsE,@"STO_CUDA_ENTRY STV_DEFAULT"
_ZN7cutlass13device_kernelINS_4gemm6kernel13GemmUniversalIN4cute5tupleIJiiiiEEENS1_10collective13CollectiveMmaINS1_35MainloopSm100TmaUmmaWarpSpecializedILi5ELi2ELi4ENS5_IJNS4_1CILi2EEENSA_ILi1EEESC_EEEEENS5_IJNSA_ILi128EEENSA_ILi192EEESF_EEENS_10bfloat16_tENS5_IJlSC_lEEESI_SJ_NS4_8TiledMMAINS4_8MMA_AtomIJNS4_26SM100_MMA_F16BF16_2x1SM_SSISI_SI_fLi128ELi192ELNS4_4UMMA5MajorE0ELSO_0ELNSN_7ScaleInE0ELSP_0EEEEEENS4_6LayoutINS5_IJSC_SC_SC_EEENS5_IJNSA_ILi0EEESU_SU_EEEEENS5_IJNS4_10UnderscoreESX_SX_EEEEENS4_18SM100_TMA_2SM_LOADENS4_14ComposedLayoutINS4_7SwizzleILi3ELi4ELi3EEENS4_18smem_ptr_flag_bitsILi16EEENSS_INS5_IJNSA_ILi8EEENSA_ILi64EEEEEENS5_IJS17_SC_EEEEEEEvNS4_8identityES10_S1B_vS1C_EENS_8epilogue10collective18CollectiveEpilogueINS1E_23Sm100TmaWarpSpecializedILi3ELi2ELi32ELb1ELb0EEEJNS5_IJS17_SG_SF_EEENS5_IJNSS_IS17_SC_EENSS_INS5_IJNSA_ILi32EEESB_EEENS5_IJSC_NSA_ILi96EEEEEEEEEEESI_SJ_SI_SJ_NS1E_6fusion15FusionCallbacksIS1I_NS1R_17LinearCombinationISI_fSI_fLNS_15FloatRoundStyleE2EEES1J_S1Q_JEEENS4_5SM1004TMEM4LOAD26SM100_TMEM_LOAD_32dp32b32xENS4_13SM90_TMA_LOADENS11_INS12_ILi2ELi4ELi3EEES15_NSS_INS5_IJS16_S1L_EEENS5_IJS1L_SC_EEEEEEENS4_39AutoVectorizingCopyWithAssumedAlignmentILi128EEENS4_14SM90_TMA_STOREES26_S28_S28_EEEvvEEEEvNT_6ParamsE:
[----:B------:R-:W1:Y:S01]  /*0000*/  LDC R1, c[0x0][0x37c] ;  /* 0x0000df00ff017b82 */ /* 0x000e620000000800 */
[----:B------:R-:W2:Y:S01]  /*0010*/  S2R R105, SR_TID.X ;  /* 0x0000000000697919 */ /* 0x000ea20000002100 */
[----:B------:R-:W3:Y:S06]  /*0020*/  LDCU.64 UR4, c[0x0][0x890] ;  /* 0x00011200ff0477ac */ /* 0x000eec0008000a00 */
[----:B------:R-:W4:Y:S01]  /*0030*/  S2UR UR37, SR_CgaCtaId ;  /* 0x00000000002579c3 */ /* 0x000f220000008800 */
[----:B------:R-:W-:Y:S02]  /*0040*/  PRMT R92, RZ, 0x7610, R92 ;  /* 0x00007610ff5c7816 */ /* 0x000fe4000000005c */
[----:B------:R-:W-:Y:S01]  /*0050*/  ELECT P1, URZ, PT ;  /* 0x0000000000ff782f */ /* 0x000fe20003820000 */
[----:B------:R-:W1:Y:S01]  /*0060*/  LDCU.64 UR46, c[0x0][0x358] ;  /* 0x00006b00ff2e77ac */ /* 0x000e620008000a00 */
[----:B---3--:R-:W-:-:S04]  /*0070*/  UISETP.NE.U32.AND UP0, UPT, UR4, URZ, UPT ;  /* 0x000000ff0400728c */ /* 0x008fc8000bf05070 */
[----:B------:R-:W-:Y:S02]  /*0080*/  UISETP.NE.AND.EX UP0, UPT, UR5, URZ, UPT, UP0 ;  /* 0x000000ff0500728c */ /* 0x000fe4000bf05300 */
[----:B----4-:R-:W-:Y:S02]  /*0090*/  ULOP3.LUT UR9, UR37, 0x1, URZ, 0xc0, !UPT ;  /* 0x0000000125097892 */ /* 0x010fe4000f8ec0ff */
[----:B------:R-:W-:Y:S01]  /*00a0*/  ULOP3.LUT UR8, UR37, 0x1, URZ, 0x3c, !UPT ;  /* 0x0000000125087892 */ /* 0x000fe2000f8e3cff */
[----:B--2---:R-:W-:-:S05]  /*00b0*/  SHF.R.U32.HI R96, RZ, 0x5, R105 ;  /* 0x00000005ff607819 */ /* 0x004fca0000011669 */
[----:B------:R-:W2:Y:S02]  /*00c0*/  SHFL.IDX PT, R0, R96, RZ, 0x1f ;  /* 0x00001fff60007589 */ /* 0x000ea400000e0000 */
[----:B--2---:R-:W-:Y:S01]  /*00d0*/  R2UR UR10, R0 ;  /* 0x00000000000a72ca */ /* 0x004fe200000e0000 */
[----:B-1----:R-:W-:-:S14]  /*00e0*/  BRA.U UP0, `(.L_x_0) ;  /* 0x00000001002c7547 */ /* 0x002fdc000b800000 */
[----:B------:R-:W1:Y:S02]  /*00f0*/  LDCU.64 UR6, c[0x0][0x888] ;  /* 0x00011100ff0677ac */ /* 0x000e640008000a00 */
[----:B-1----:R-:W-:-:S04]  /*0100*/  UISETP.NE.U32.AND UP0, UPT, UR6, URZ, UPT ;  /* 0x000000ff0600728c */ /* 0x002fc8000bf05070 */
[----:B------:R-:W-:-:S09]  /*0110*/  UISETP.NE.AND.EX UP0, UPT, UR7, URZ, UPT, UP0 ;  /* 0x000000ff0700728c */ /* 0x000fd2000bf05300 */
[----:B------:R-:W-:Y:S05]  /*0120*/  BRA.U !UP0, `(.L_x_1) ;  /* 0x0000000108107547 */ /* 0x000fea000b800000 */
[----:B------:R-:W1:Y:S02]  /*0130*/  LDC.64 R2, c[0x0][0x888] ;  /* 0x00022200ff027b82 */ /* 0x000e640000000a00 */
[----:B-1----:R1:W5:Y:S01]  /*0140*/  LDG.E R49, desc[UR46][R2.64] ;  /* 0x0000002e02317981 */ /* 0x002362000c1e1900 */
[----:B------:R-:W-:Y:S01]  /*0150*/  HFMA2 R92, -RZ, RZ, 0, 5.9604644775390625e-08 ;  /* 0x00000001ff5c7431 */ /* 0x000fe200000001ff */
[----:B------:R-:W-:Y:S05]  /*0160*/  BRA `(.L_x_0) ;  /* 0x00000000000c7947 */ /* 0x000fea0003800000 */
.L_x_1:
[----:B------:R-:W1:Y:S01]  /*0170*/  LDCU UR6, c[0x0][0x880] ;  /* 0x00011000ff0677ac */ /* 0x000e620008000800 */
[----:B------:R-:W-:Y:S01]  /*0180*/  HFMA2 R92, -RZ, RZ, 0, 5.9604644775390625e-08 ;  /* 0x00000001ff5c7431 */ /* 0x000fe200000001ff */
[----:B-1----:R-:W-:-:S07]  /*0190*/  MOV R49, UR6 ;  /* 0x0000000600317c02 */ /* 0x002fce0008000f00 */
.L_x_0:
[----:B------:R-:W2:Y:S02]  /*01a0*/  LDCU.64 UR6, c[0x0][0x8b0] ;  /* 0x00011600ff0677ac */ /* 0x000ea40008000a00 */
[----:B--2---:R-:W-:-:S04]  /*01b0*/  UISETP.NE.U32.AND UP0, UPT, UR6, URZ, UPT ;  /* 0x000000ff0600728c */ /* 0x004fc8000bf05070 */
[----:B------:R-:W-:-:S09]  /*01c0*/  UISETP.NE.AND.EX UP0, UPT, UR7, URZ, UPT, UP0 ;  /* 0x000000ff0700728c */ /* 0x000fd2000bf05300 */
[----:B------:R-:W-:Y:S05]  /*01d0*/  BRA.U UP0, `(.L_x_2) ;  /* 0x0000000100247547 */ /* 0x000fea000b800000 */
[----:B------:R-:W2:Y:S02]  /*01e0*/  LDCU.64 UR6, c[0x0][0x8a8] ;  /* 0x00011500ff0677ac */ /* 0x000ea40008000a00 */
[----:B--2---:R-:W-:-:S04]  /*01f0*/  UISETP.NE.U32.AND UP0, UPT, UR6, URZ, UPT ;  /* 0x000000ff0600728c */ /* 0x004fc8000bf05070 */
[----:B------:R-:W-:-:S09]  /*0200*/  UISETP.NE.AND.EX UP0, UPT, UR7, URZ, UPT, UP0 ;  /* 0x000000ff0700728c */ /* 0x000fd2000bf05300 */
[----:B------:R-:W-:Y:S05]  /*0210*/  BRA.U !UP0, `(.L_x_3) ;  /* 0x00000001080c7547 */ /* 0x000fea000b800000 */
[----:B------:R-:W2:Y:S02]  /*0220*/  LDC.64 R46, c[0x0][0x8a8] ;  /* 0x00022a00ff2e7b82 */ /* 0x000ea40000000a00 */
[----:B--2---:R2:W5:Y:S01]  /*0230*/  LDG.E R46, desc[UR46][R46.64] ;  /* 0x0000002e2e2e7981 */ /* 0x004562000c1e1900 */
[----:B------:R-:W-:Y:S05]  /*0240*/  BRA `(.L_x_2) ;  /* 0x0000000000087947 */ /* 0x000fea0003800000 */
.L_x_3:
[----:B------:R-:W2:Y:S02]  /*0250*/  LDCU UR6, c[0x0][0x8a0] ;  /* 0x00011400ff0677ac */ /* 0x000ea40008000800 */
[----:B--2---:R-:W-:Y:S02]  /*0260*/  MOV R46, UR6 ;  /* 0x00000006002e7c02 */ /* 0x004fe40008000f00 */
.L_x_2:
[----:B------:R-:W-:Y:S01]  /*0270*/  IMAD.U32 R0, RZ, RZ, UR10 ;  /* 0x0000000aff007e24 */ /* 0x000fe2000f8e00ff */
[----:B------:R-:W-:Y:S04]  /*0280*/  BSSY.RECONVERGENT B0, `(.L_x_4) ;  /* 0x000000c000007945 */ /* 0x000fe80003800200 */
[C---:B------:R-:W-:Y:S02]  /*0290*/  ISETP.NE.OR P2, PT, R0.reuse, 0x1, !P1 ;  /* 0x000000010000780c */ /* 0x040fe40004f45670 */
[----:B------:R-:W-:-:S11]  /*02a0*/  ISETP.NE.OR P0, PT, R0, 0x3, !P1 ;  /* 0x000000030000780c */ /* 0x000fd60004f05670 */
[----:B------:R-:W-:Y:S05]  /*02b0*/  @P2 BRA `(.L_x_5) ;  /* 0x0000000000202947 */ /* 0x000fea0003800000 */
[----:B------:R-:W3:Y:S02]  /*02c0*/  LDCU.64 UR6, c[0x0][0x348] ;  /* 0x00006900ff0677ac */ /* 0x000ee40008000a00 */
[----:B---3--:R-:W-:Y:S02]  /*02d0*/  UIADD3 UR12, UP1, UPT, UR6, 0x80, URZ ;  /* 0x00000080060c7890 */ /* 0x008fe4000ff3e0ff */
[----:B------:R-:W-:Y:S02]  /*02e0*/  UIADD3 UR6, UP0, UPT, UR6, 0x180, URZ ;  /* 0x0000018006067890 */ /* 0x000fe4000ff1e0ff */
[----:B------:R-:W-:Y:S02]  /*02f0*/  UIADD3.X UR13, UPT, UPT, URZ, UR7, URZ, UP1, !UPT ;  /* 0x00000007ff0d7290 */ /* 0x000fe40008ffe4ff */
[----:B------:R-:W-:-:S07]  /*0300*/  UIADD3.X UR7, UPT, UPT, URZ, UR7, URZ, UP0, !UPT ;  /* 0x00000007ff077290 */ /* 0x000fce00087fe4ff */
[----:B------:R3:W-:Y:S02]  /*0310*/  UTMACCTL.PF [UR12] ;  /* 0x000000000c0079b9 */ /* 0x0007e40008040000 */
[----:B------:R3:W-:Y:S02]  /*0320*/  UTMACCTL.PF [UR6] ;  /* 0x00000000060079b9 */ /* 0x0007e40008040000 */
[----:B---3--:R-:W-:Y:S01]  /*0330*/  NOP ;  /* 0x0000000000007918 */ /* 0x008fe20000000000 */
.L_x_5:
[----:B------:R-:W-:Y:S05]  /*0340*/  BSYNC.RECONVERGENT B0 ;  /* 0x0000000000007941 */ /* 0x000fea0003800200 */
.L_x_4:
[----:B------:R-:W-:Y:S04]  /*0350*/  BSSY.RECONVERGENT B0, `(.L_x_6) ;  /* 0x000000a000007945 */ /* 0x000fe80003800200 */
        /* <DEDUP_REMOVED lines=9> */
.L_x_7:
[----:B------:R-:W-:Y:S05]  /*03f0*/  BSYNC.RECONVERGENT B0 ;  /* 0x0000000000007941 */ /* 0x000fea0003800200 */
.L_x_6:
[----:B------:R-:W3:Y:S01]  /*0400*/  LDCU.64 UR6, c[0x0][0x888] ;  /* 0x00011100ff0677ac */ /* 0x000ee20008000a00 */
[----:B------:R-:W-:Y:S02]  /*0410*/  UISETP.EQ.U32.AND UP1, UPT, UR4, URZ, UPT ;  /* 0x000000ff0400728c */ /* 0x000fe4000bf22070 */
[----:B------:R-:W-:Y:S02]  /*0420*/  UPLOP3.LUT UP5, UPT, UPT, UPT, UPT, 0x80, 0x8 ;  /* 0x000000000008789c */ /* 0x000fe40003faf070 */
[----:B---3--:R-:W-:-:S04]  /*0430*/  UISETP.NE.U32.AND UP0, UPT, UR6, URZ, UPT ;  /* 0x000000ff0600728c */ /* 0x008fc8000bf05070 */
[----:B------:R-:W-:-:S04]  /*0440*/  UISETP.NE.AND.EX UP0, UPT, UR7, URZ, UPT, UP0 ;  /* 0x000000ff0700728c */ /* 0x000fc8000bf05300 */
[----:B------:R-:W-:-:S04]  /*0450*/  UISETP.EQ.OR.EX UP2, UPT, UR5, URZ, !UP0, UP1 ;  /* 0x000000ff0500728c */ /* 0x000fc8000c742710 */
[----:B------:R-:W-:-:S05]  /*0460*/  UP2UR UR51, UPR, URZ, 0x4 ;  /* 0x00000004ff337883 */ /* 0x000fca0008000000 */
[----:B------:R-:W-:Y:S07]  /*0470*/  BRA.U !UP2, `(.L_x_8) ;  /* 0x000000010a207547 */ /* 0x000fee000b800000 */
[----:B------:R-:W-:Y:S01]  /*0480*/  UISETP.NE.U32.AND UP2, UPT, UR4, URZ, UPT ;  /* 0x000000ff0400728c */ /* 0x000fe2000bf45070 */
[----:B-----5:R-:W-:Y:S01]  /*0490*/  FSETP.NEU.AND P0, PT, R49, RZ, PT ;  /* 0x000000ff3100720b */ /* 0x020fe20003f0d000 */
[----:B------:R-:W-:Y:S02]  /*04a0*/  USEL UR4, URZ, 0xffffffff, UP0 ;  /* 0xffffffffff047887 */ /* 0x000fe40008000000 */
[----:B------:R-:W-:-:S10]  /*04b0*/  UISETP.NE.AND.EX UP2, UPT, UR5, URZ, UPT, UP2 ;  /* 0x000000ff0500728c */ /* 0x000fd4000bf45320 */
[----:B------:R-:W-:Y:S01]  /*04c0*/  VOTEU.ANY UP1, P0 ;  /* 0x0000000000ff7886 */ /* 0x000fe20000020100 */
[----:B------:R-:W-:-:S04]  /*04d0*/  @!UP2 USEL UR4, URZ, 0xffffffff, UP1 ;  /* 0xffffffffff04a887 */ /* 0x000fc80008800000 */
[----:B------:R-:W-:-:S04]  /*04e0*/  ULOP3.LUT UR4, UR4, 0x1, URZ, 0xc0, !UPT ;  /* 0x0000000104047892 */ /* 0x000fc8000f8ec0ff */
[----:B------:R-:W-:-:S11]  /*04f0*/  UISETP.NE.U32.AND UP5, UPT, UR4, 0x1, UPT ;  /* 0x000000010400788c */ /* 0x000fd6000bfa5070 */
.L_x_8:
[----:B------:R-:W3:Y:S01]  /*0500*/  SHFL.IDX PT, R0, R96, RZ, 0x1f ;  /* 0x00001fff60007589 */ /* 0x000ee200000e0000 */
[----:B------:R-:W-:-:S04]  /*0510*/  UISETP.NE.AND UP1, UPT, UR10, 0x2, UPT ;  /* 0x000000020a00788c */ /* 0x000fc8000bf25270 */
[----:B------:R-:W-:Y:S02]  /*0520*/  UISETP.EQ.AND UP2, UPT, UR9, URZ, !UP1 ;  /* 0x000000ff0900728c */ /* 0x000fe4000cf42270 */
[----:B------:R-:W-:-:S04]  /*0530*/  USEL UR14, URZ, 0x1, UP1 ;  /* 0x00000001ff0e7887 */ /* 0x000fc80008800000 */
[----:B------:R-:W-:Y:S02]  /*0540*/  PLOP3.LUT P5, PT, P1, PT, UP2, 0x80, 0x8 ;  /* 0x000000000008781c */ /* 0x000fe40000faf028 */
[----:B---3--:R-:W-:-:S13]  /*0550*/  ISETP.NE.AND P0, PT, R0, RZ, PT ;  /* 0x000000ff0000720c */ /* 0x008fda0003f05270 */
[----:B------:R-:W-:Y:S05]  /*0560*/  @P0 BRA `(.L_x_9) ;  /* 0x00000000004c0947 */ /* 0x000fea0003800000 */
[----:B------:R-:W-:Y:S01]  /*0570*/  UMOV UR5, 0x400 ;  /* 0x0000040000057882 */ /* 0x000fe20000000000 */
[----:B------:R-:W-:Y:S01]  /*0580*/  UMOV UR4, 0x1 ;  /* 0x0000000100047882 */ /* 0x000fe20000000000 */
[----:B------:R-:W-:Y:S02]  /*0590*/  ULEA UR5, UR37, UR5, 0x18 ;  /* 0x0000000525057291 */ /* 0x000fe4000f8ec0ff */
[----:B------:R-:W-:-:S04]  /*05a0*/  UIADD3 UR6, UPT, UPT, -UR4, 0x100000, URZ ;  /* 0x0010000004067890 */ /* 0x000fc8000fffe1ff */
[----:B------:R-:W-:Y:S02]  /*05b0*/  USHF.L.U32 UR7, UR6, 0xb, URZ ;  /* 0x0000000b06077899 */ /* 0x000fe400080006ff */
[----:B------:R-:W-:Y:S01]  /*05c0*/  USHF.L.U32 UR6, UR6, 0x1, URZ ;  /* 0x0000000106067899 */ /* 0x000fe200080006ff */
[----:B------:R-:W-:Y:S01]  /*05d0*/  ELECT P0, URZ, PT ;  /* 0x0000000000ff782f */ /* 0x000fe20003800000 */
[----:B------:R-:W3:Y:S10]  /*05e0*/  FENCE.VIEW.ASYNC.S ;  /* 0x00000000000073c6 */ /* 0x000ef40000000000 */
[----:B---3--:R3:W4:Y:S01]  /*05f0*/  SYNCS.EXCH.64 URZ, [UR5], UR6 ;  /* 0x0000000605ff75b2 */ /* 0x0087220008000100 */
[----:B------:R3:W1:Y:S01]  /*0600*/  SYNCS.EXCH.64 URZ, [UR5+0x28], UR6 ;  /* 0x0000280605ff75b2 */ /* 0x0006620008000100 */
        /* <DEDUP_REMOVED lines=8> */
[----:B------:R-:W-:Y:S01]  /*0690*/  NOP ;  /* 0x0000000000007918 */ /* 0x000fe20000000000 */
.L_x_9:
[----:B------:R-:W2:Y:S01]  /*06a0*/  SHFL.IDX PT, R0, R96, RZ, 0x1f ;  /* 0x00001fff60007589 */ /* 0x000ea200000e0000 */
[----:B------:R-:W-:Y:S01]  /*06b0*/  NOP ;  /* 0x0000000000007918 */ /* 0x000fe20000000000 */
[----:B--2---:R-:W-:-:S13]  /*06c0*/  ISETP.NE.AND P0, PT, R0, 0x1, PT ;  /* 0x000000010000780c */ /* 0x004fda0003f05270 */
[----:B------:R-:W-:Y:S05]  /*06d0*/  @P0 BRA `(.L_x_10) ;  /* 0x00000000004c0947 */ /* 0x000fea0003800000 */
[----:B---3--:R-:W-:Y:S01]  /*06e0*/  UMOV UR6, 0x400 ;  /* 0x0000040000067882 */ /* 0x008fe20000000000 */
[----:B------:R-:W-:Y:S01]  /*06f0*/  UMOV UR5, 0x20 ;  /* 0x0000002000057882 */ /* 0x000fe20000000000 */
[----:B------:R-:W-:Y:S01]  /*0700*/  UMOV UR4, 0x80 ;  /* 0x0000008000047882 */ /* 0x000fe20000000000 */
[----:B------:R-:W-:Y:S02]  /*0710*/  ULEA UR6, UR37, UR6, 0x18 ;  /* 0x0000000625067291 */ /* 0x000fe4000f8ec0ff */
[----:B------:R-:W-:-:S04]  /*0720*/  UIADD3 UR12, UPT, UPT, -UR5, 0x100000, URZ ;  /* 0x00100000050c7890 */ /* 0x000fc8000fffe1ff */
[----:B------:R-:W-:Y:S02]  /*0730*/  USHF.L.U32 UR13, UR12, 0xb, URZ ;  /* 0x0000000b0c0d7899 */ /* 0x000fe400080006ff */
[----:B------:R-:W-:Y:S02]  /*0740*/  USHF.L.U32 UR12, UR12, 0x1, URZ ;  /* 0x000000010c0c7899 */ /* 0x000fe400080006ff */
[----:B------:R-:W-:-:S04]  /*0750*/  UIADD3 UR4, UPT, UPT, -UR4, 0x100000, URZ ;  /* 0x0010000004047890 */ /* 0x000fc8000fffe1ff */
[----:B------:R-:W-:Y:S02]  /*0760*/  USHF.L.U32 UR5, UR4, 0xb, URZ ;  /* 0x0000000b04057899 */ /* 0x000fe400080006ff */
[----:B------:R-:W-:Y:S01]  /*0770*/  USHF.L.U32 UR4, UR4, 0x1, URZ ;  /* 0x0000000104047899 */ /* 0x000fe200080006ff */
[----:B------:R-:W-:Y:S01]  /*0780*/  ELECT P0, URZ, PT ;  /* 0x0000000000ff782f */ /* 0x000fe20003800000 */
[----:B------:R-:W2:Y:S02]  /*0790*/  FENCE.VIEW.ASYNC.S ;  /* 0x00000000000073c6 */ /* 0x000ea40000000000 */
[----:B--2---:R2:W3:Y:S08]  /*07a0*/  SYNCS.EXCH.64 URZ, [UR6+0x50], UR12 ;  /* 0x0000500c06ff75b2 */ /* 0x0044f00008000100 */
[----:B------:R2:W1:Y:S01]  /*07b0*/  SYNCS.EXCH.64 URZ, [UR6+0x68], UR4 ;  /* 0x0000680406ff75b2 */ /* 0x0004620008000100 */
[----:B------:R2:W1:Y:S01]  /*07c0*/  SYNCS.EXCH.64 URZ, [UR6+0x58], UR12 ;  /* 0x0000580c06ff75b2 */ /* 0x0004620008000100 */
[----:B------:R2:W1:Y:S01]  /*07d0*/  SYNCS.EXCH.64 URZ, [UR6+0x70], UR4 ;  /* 0x0000700406ff75b2 */ /* 0x0004620008000100 */
[----:B------:R2:W1:Y:S01]  /*07e0*/  SYNCS.EXCH.64 URZ, [UR6+0x60], UR12 ;  /* 0x0000600c06ff75b2 */ /* 0x0004620008000100 */
[----:B------:R2:W1:Y:S01]  /*07f0*/  SYNCS.EXCH.64 URZ, [UR6+0x78], UR4 ;  /* 0x0000780406ff75b2 */ /* 0x0004620008000100 */
[----:B------:R-:W-:Y:S01]  /*0800*/  NOP ;  /* 0x0000000000007918 */ /* 0x000fe20000000000 */
.L_x_10:
[----:B------:R-:W4:Y:S01]  /*0810*/  SHFL.IDX PT, R0, R96, RZ, 0x1f ;  /* 0x00001fff60007589 */ /* 0x000f2200000e0000 */
[----:B------:R-:W-:Y:S01]  /*0820*/  NOP ;  /* 0x0000000000007918 */ /* 0x000fe20000000000 */
[----:B----4-:R-:W-:-:S13]  /*0830*/  ISETP.NE.AND P0, PT, R0, 0x3, PT ;  /* 0x000000030000780c */ /* 0x010fda0003f05270 */
[----:B------:R-:W-:Y:S05]  /*0840*/  @P0 BRA `(.L_x_11) ;  /* 0x00000000002c0947 */ /* 0x000fea0003800000 */
[----:B--23--:R-:W-:Y:S01]  /*0850*/  UMOV UR5, 0x400 ;  /* 0x0000040000057882 */ /* 0x00cfe20000000000 */
[----:B------:R-:W-:Y:S01]  /*0860*/  UMOV UR4, 0x20 ;  /* 0x0000002000047882 */ /* 0x000fe20000000000 */
[----:B------:R-:W-:Y:S02]  /*0870*/  ULEA UR5, UR37, UR5, 0x18 ;  /* 0x0000000525057291 */ /* 0x000fe4000f8ec0ff */
[----:B------:R-:W-:-:S04]  /*0880*/  UIADD3 UR6, UPT, UPT, -UR4, 0x100000, URZ ;  /* 0x0010000004067890 */ /* 0x000fc8000fffe1ff */
[----:B------:R-:W-:Y:S02]  /*0890*/  USHF.L.U32 UR7, UR6, 0xb, URZ ;  /* 0x0000000b06077899 */ /* 0x000fe400080006ff */
[----:B------:R-:W-:Y:S01]  /*08a0*/  USHF.L.U32 UR6, UR6, 0x1, URZ ;  /* 0x0000000106067899 */ /* 0x000fe200080006ff */
[----:B------:R-:W-:Y:S01]  /*08b0*/  ELECT P0, URZ, PT ;  /* 0x0000000000ff782f */ /* 0x000fe20003800000 */
[----:B------:R-:W2:Y:S10]  /*08c0*/  FENCE.VIEW.ASYNC.S ;  /* 0x00000000000073c6 */ /* 0x000eb40000000000 */
[----:B--2---:R4:W2:Y:S01]  /*08d0*/  SYNCS.EXCH.64 URZ, [UR5+0x80], UR6 ;  /* 0x0000800605ff75b2 */ /* 0x0048a20008000100 */
[----:B------:R4:W3:Y:S02]  /*08e0*/  SYNCS.EXCH.64 URZ, [UR5+0x88], UR6 ;  /* 0x0000880605ff75b2 */ /* 0x0008e40008000100 */
[----:B----4-:R-:W-:Y:S01]  /*08f0*/  NOP ;  /* 0x0000000000007918 */ /* 0x010fe20000000000 */
.L_x_11:
[----:B------:R-:W4:Y:S01]  /*0900*/  SHFL.IDX PT, R0, R96, RZ, 0x1f ;  /* 0x00001fff60007589 */ /* 0x000f2200000e0000 */
[----:B------:R-:W-:Y:S01]  /*0910*/  NOP ;  /* 0x0000000000007918 */ /* 0x000fe20000000000 */
[----:B----4-:R-:W-:-:S13]  /*0920*/  ISETP.NE.AND P0, PT, R0, 0x4, PT ;  /* 0x000000040000780c */ /* 0x010fda0003f05270 */
[----:B------:R-:W-:Y:S05]  /*0930*/  @P0 BRA `(.L_x_12) ;  /* 0x0000000000480947 */ /* 0x000fea0003800000 */
[----:B--23--:R-:W-:Y:S01]  /*0940*/  UMOV UR6, 0x1e0 ;  /* 0x000001e000067882 */ /* 0x00cfe20000000000 */
[----:B------:R-:W-:Y:S01]  /*0950*/  UMOV UR5, 0x400 ;  /* 0x0000040000057882 */ /* 0x000fe20000000000 */
[----:B------:R-:W-:Y:S01]  /*0960*/  USEL UR6, UR6, 0x1a0, UP5 ;  /* 0x000001a006067887 */ /* 0x000fe2000a800000 */
        /* <DEDUP_REMOVED lines=10> */
[----:B--2---:R4:W2:Y:S08]  /*0a10*/  SYNCS.EXCH.64 URZ, [UR5+0x90], UR12 ;  /* 0x0000900c05ff75b2 */ /* 0x0048b00008000100 */
[----:B------:R4:W3:Y:S01]  /*0a20*/  SYNCS.EXCH.64 URZ, [UR5+0xa0], UR6 ;  /* 0x0000a00605ff75b2 */ /* 0x0008e20008000100 */
[----:B------:R4:W1:Y:S01]  /*0a30*/  SYNCS.EXCH.64 URZ, [UR5+0x98], UR12 ;  /* 0x0000980c05ff75b2 */ /* 0x0008620008000100 */
[----:B------:R4:W1:Y:S02]  /*0a40*/  SYNCS.EXCH.64 URZ, [UR5+0xa8], UR6 ;  /* 0x0000a80605ff75b2 */ /* 0x0008640008000100 */
[----:B----4-:R-:W-:Y:S01]  /*0a50*/  NOP ;  /* 0x0000000000007918 */ /* 0x010fe20000000000 */
.L_x_12:
[----:B------:R-:W4:Y:S01]  /*0a60*/  SHFL.IDX PT, R0, R96, RZ, 0x1f ;  /* 0x00001fff60007589 */ /* 0x000f2200000e0000 */
[----:B------:R-:W-:Y:S01]  /*0a70*/  NOP ;  /* 0x0000000000007918 */ /* 0x000fe20000000000 */
[----:B----4-:R-:W-:-:S13]  /*0a80*/  ISETP.NE.AND P0, PT, R0, 0x5, PT ;  /* 0x000000050000780c */ /* 0x010fda0003f05270 */
[----:B------:R-:W-:Y:S05]  /*0a90*/  @P0 BRA `(.L_x_13) ;  /* 0x0000000000540947 */ /* 0x000fea0003800000 */
[----:B--23--:R-:W-:Y:S01]  /*0aa0*/  UMOV UR6, 0x400 ;  /* 0x0000040000067882 */ /* 0x00cfe20000000000 */
        /* <DEDUP_REMOVED lines=14> */
[----:B------:R4:W1:Y:S01]  /*0b90*/  SYNCS.EXCH.64 URZ, [UR6+0xd8], UR4 ;  /* 0x0000d80406ff75b2 */ /* 0x0008620008000100 */
[----:B------:R4:W1:Y:S01]  /*0ba0*/  SYNCS.EXCH.64 URZ, [UR6+0xc0], UR12 ;  /* 0x0000c00c06ff75b2 */ /* 0x0008620008000100 */
[----:B------:R4:W1:Y:S01]  /*0bb0*/  SYNCS.EXCH.64 URZ, [UR6+0xe0], UR4 ;  /* 0x0000e00406ff75b2 */ /* 0x0008620008000100 */
[----:B------:R4:W1:Y:S01]  /*0bc0*/  SYNCS.EXCH.64 URZ, [UR6+0xc8], UR12 ;  /* 0x0000c80c06ff75b2 */ /* 0x0008620008000100 */
[----:B------:R4:W1:Y:S02]  /*0bd0*/  SYNCS.EXCH.64 URZ, [UR6+0xe8], UR4 ;  /* 0x0000e80406ff75b2 */ /* 0x0008640008000100 */
[----:B----4-:R-:W-:Y:S01]  /*0be0*/  NOP ;  /* 0x0000000000007918 */ /* 0x010fe20000000000 */
.L_x_13:
[----:B------:R-:W4:Y:S01]  /*0bf0*/  SHFL.IDX PT, R0, R96, RZ, 0x1f ;  /* 0x00001fff60007589 */ /* 0x000f2200000e0000 */
[----:B------:R-:W-:Y:S01]  /*0c00*/  ISETP.NE.OR P1, PT, RZ, UR10, !P1 ;  /* 0x0000000aff007c0c */ /* 0x000fe2000cf25670 */
        /* <DEDUP_REMOVED lines=12> */
[----:B------:R4:W3:Y:S01]  /*0cd0*/  SYNCS.EXCH.64 URZ, [UR5+0x100], UR6 ;  /* 0x0001000605ff75b2 */ /* 0x0008e20008000100 */
[----:B------:R4:W1:Y:S01]  /*0ce0*/  SYNCS.EXCH.64 URZ, [UR5+0xf8], UR6 ;  /* 0x0000f80605ff75b2 */ /* 0x0008620008000100 */
[----:B------:R4:W1:Y:S02]  /*0cf0*/  SYNCS.EXCH.64 URZ, [UR5+0x108], UR6 ;  /* 0x0001080605ff75b2 */ /* 0x0008640008000100 */
[----:B----4-:R-:W-:Y:S01]  /*0d00*/  NOP ;  /* 0x0000000000007918 */ /* 0x010fe20000000000 */
.L_x_14:
[----:B------:R-:W-:Y:S01]  /*0d10*/  VOTEU.ALL UP1, P1 ;  /* 0x0000000000ff7886 */ /* 0x000fe20000820000 */
[----:B--23--:R-:W2:Y:S01]  /*0d20*/  LDCU UR5, c[0x0][0x36c] ;  /* 0x00006d80ff0577ac */ /* 0x00cea20008000800 */
[----:B------:R-:W-:Y:S01]  /*0d30*/  NOP ;  /* 0x0000000000007918 */ /* 0x000fe20000000000 */
[----:B------:R-:W-:Y:S01]  /*0d40*/  LOP3.LUT R10, R105, 0x1f, RZ, 0xc0, !PT ;  /* 0x0000001f690a7812 */ /* 0x000fe200078ec0ff */
[----:B------:R-:W-:Y:S01]  /*0d50*/  UMOV UR6, 0x20 ;  /* 0x0000002000067882 */ /* 0x000fe20000000000 */
[----:B------:R-:W-:Y:S01]  /*0d60*/  @!UP1 UMOV UR4, 0x400 ;  /* 0x0000040000049882 */ /* 0x000fe20000000000 */
[----:B------:R-:W-:-:S04]  /*0d70*/  @!UP1 UIADD3 UR6, UPT, UPT, -UR6, 0x100000, URZ ;  /* 0x0010000006069890 */ /* 0x000fc8000fffe1ff */
[----:B------:R-:W-:Y:S02]  /*0d80*/  @!UP1 USHF.L.U32 UR7, UR6, 0xb, URZ ;  /* 0x0000000b06079899 */ /* 0x000fe400080006ff */
[----:B------:R-:W-:Y:S02]  /*0d90*/  @!UP1 USHF.L.U32 UR6, UR6, 0x1, URZ ;  /* 0x0000000106069899 */ /* 0x000fe400080006ff */
[----:B------:R-:W-:Y:S01]  /*0da0*/  @!UP1 ULEA UR4, UR37, UR4, 0x18 ;  /* 0x0000000425049291 */ /* 0x000fe2000f8ec0ff */
[----:B------:R-:W-:Y:S01]  /*0db0*/  VOTEU.ALL UP1, P1 ;  /* 0x0000000000ff7886 */ /* 0x000fe20000820000 */
[----:B------:R-:W-:Y:S01]  /*0dc0*/  UISETP.NE.AND UP4, UPT, UR10, URZ, UPT ;  /* 0x000000ff0a00728c */ /* 0x000fe2000bf85270 */
[----:B------:R-:W3:Y:S09]  /*0dd0*/  FENCE.VIEW.ASYNC.S ;  /* 0x00000000000073c6 */ /* 0x000ef20000000000 */
[----:B---3--:R3:W4:Y:S01]  /*0de0*/  @!UP1 SYNCS.EXCH.64 URZ, [UR4+0x110], UR6 ;  /* 0x0001100604ff95b2 */ /* 0x0087220008000100 */
[----:B--2---:R-:W-:-:S09]  /*0df0*/  UISETP.EQ.U32.AND UP1, UPT, UR5, 0x1, UPT ;  /* 0x000000010500788c */ /* 0x004fd2000bf22070 */
[----:B------:R-:W-:Y:S05]  /*0e00*/  BRA.U !UP1, `(.L_x_15) ;  /* 0x0000000109087547 */ /* 0x000fea000b800000 */
[----:B-1--4-:R-:W-:Y:S01]  /*0e10*/  UCGABAR_ARV ;  /* 0x00000000000079c7 */ /* 0x012fe20008000000 */
[----:B------:R-:W-:Y:S05]  /*0e20*/  BRA `(.L_x_16) ;  /* 0x0000000000047947 */ /* 0x000fea0003800000 */
.L_x_15:
[----:B-1--4-:R-:W-:Y:S01]  /*0e30*/  NOP ;  /* 0x0000000000007918 */ /* 0x012fe20000000000 */
.L_x_16:
[----:B------:R-:W1:Y:S01]  /*0e40*/  S2R R15, SR_CTAID.Y ;  /* 0x00000000000f7919 */ /* 0x000e620000002600 */
[----:B------:R-:W-:-:S05]  /*0e50*/  CS2R.32 R91, SR_CgaSize ;  /* 0x00000000005b7805 */ /* 0x000fca0000008a00 */
[----:B------:R-:W-:-:S05]  /*0e60*/  IMAD R91, R91, -0xa0, RZ ;  /* 0xffffff605b5b7824 */ /* 0x000fca00078e02ff */
[----:B---3--:R-:W-:-:S14]  /*0e70*/  R2UR UR4, R91 ;  /* 0x000000005b0472ca */ /* 0x008fdc00000e0000 */
[----:B------:R-:W2:Y:S01]  /*0e80*/  LDCU UR4, c[0x0][UR4+0x2b4] ;  /* 0x00005680040477ac */ /* 0x000ea20008000800 */
[----:B------:R-:W-:-:S05]  /*0e90*/  CS2R.32 R0, SR_CgaSize ;  /* 0x0000000000007805 */ /* 0x000fca0000008a00 */
[----:B------:R-:W-:-:S06]  /*0ea0*/  IMAD R0, R0, -0xa0, RZ ;  /* 0xffffff6000007824 */ /* 0x000fcc00078e02ff */
[----:B------:R-:W3:Y:S01]  /*0eb0*/  LDC R0, c[0x0][R0+0x2a4] ;  /* 0x0000a90000007b82 */ /* 0x000ee20000000800 */
[----:B------:R-:W-:Y:S01]  /*0ec0*/  PRMT R8, RZ, 0x7610, R8 ;  /* 0x00007610ff087816 */ /* 0x000fe20000000008 */
[----:B------:R-:W4:Y:S01]  /*0ed0*/  S2R R9, SR_CTAID.X ;  /* 0x0000000000097919 */ /* 0x000f220000002500 */
[----:B------:R-:W-:-:S05]  /*0ee0*/  CS2R.32 R91, SR_CgaSize ;  /* 0x00000000005b7805 */ /* 0x000fca0000008a00 */
[----:B------:R-:W-:-:S05]  /*0ef0*/  IMAD R91, R91, -0xa0, RZ ;  /* 0xffffff605b5b7824 */ /* 0x000fca00078e02ff */
[----:B------:R-:W-:-:S14]  /*0f00*/  R2UR UR5, R91 ;  /* 0x000000005b0572ca */ /* 0x000fdc00000e0000 */
[----:B------:R-:W3:Y:S01]  /*0f10*/  LDCU UR5, c[0x0][UR5+0x2b0] ;  /* 0x00005600050577ac */ /* 0x000ee20008000800 */
[----:B------:R-:W-:Y:S01]  /*0f20*/  UISETP.NE.AND UP2, UPT, UR10, 0x2, UPT ;  /* 0x000000020a00788c */ /* 0x000fe2000bf45270 */
[----:B------:R-:W2:Y:S01]  /*0f30*/  LDC R11, c[0x0][0xb24] ;  /* 0x0002c900ff0b7b82 */ /* 0x000ea20000000800 */
[----:B------:R-:W-:-:S05]  /*0f40*/  CS2R.32 R2, SR_CgaSize ;  /* 0x0000000000027805 */ /* 0x000fca0000008a00 */
[----:B------:R-:W-:-:S06]  /*0f50*/  IMAD R2, R2, -0xa0, RZ ;  /* 0xffffff6002027824 */ /* 0x000fcc00078e02ff */
[----:B------:R-:W3:Y:S08]  /*0f60*/  LDC R2, c[0x0][R2+0x2a0] ;  /* 0x0000a80002027b82 */ /* 0x000ef00000000800 */
[----:B------:R-:W3:Y:S01]  /*0f70*/  LDC R37, c[0x0][0xb24] ;  /* 0x0002c900ff257b82 */ /* 0x000ee20000000800 */
[----:B-1----:R-:W-:-:S07]  /*0f80*/  I2FP.F32.U32 R90, R15 ;  /* 0x0000000f005a7245 */ /* 0x002fce0000201000 */
[----:B------:R-:W1:Y:S01]  /*0f90*/  S2UR UR36, SR_CTAID.Z ;  /* 0x00000000002479c3 */ /* 0x000e620000002700 */
[----:B--2---:R-:W-:Y:S01]  /*0fa0*/  ISETP.GE.AND P0, PT, R11, 0x1, PT ;  /* 0x000000010b00780c */ /* 0x004fe20003f06270 */
[----:B----4-:R-:W-:Y:S01]  /*0fb0*/  IMAD.MOV.U32 R14, RZ, RZ, R9 ;  /* 0x000000ffff0e7224 */ /* 0x010fe200078e0009 */
[----:B------:R-:W-:Y:S01]  /*0fc0*/  I2FP.F32.U32 R91, R9 ;  /* 0x00000009005b7245 */ /* 0x000fe20000201000 */
[----:B------:R-:W-:Y:S01]  /*0fd0*/  FMUL R90, R90, UR4 ;  /* 0x000000045a5a7c20 */ /* 0x000fe20008400000 */
[----:B------:R-:W2:Y:S03]  /*0fe0*/  LDCU UR4, c[0x0][0xb30] ;  /* 0x00016600ff0477ac */ /* 0x000ea60008000800 */
[----:B---3--:R-:W-:Y:S02]  /*0ff0*/  FMUL R91, R91, UR5 ;  /* 0x000000055b5b7c20 */ /* 0x008fe40008400000 */
[----:B------:R-:W3:Y:S08]  /*1000*/  F2I.U32.TRUNC.NTZ R90, R90 ;  /* 0x0000005a005a7305 */ /* 0x000ef0000020f000 */
[----:B------:R-:W4:Y:S01]  /*1010*/  F2I.U32.TRUNC.NTZ R91, R91 ;  /* 0x0000005b005b7305 */ /* 0x000f22000020f000 */
[----:B--2---:R-:W-:Y:S01]  /*1020*/  UISETP.NE.AND UP3, UPT, UR4, 0x1, UPT ;  /* 0x000000010400788c */ /* 0x004fe2000bf65270 */
[----:B---3--:R-:W-:-:S05]  /*1030*/  IADD3 R90, PT, PT, -R90, RZ, RZ ;  /* 0x000000ff5a5a7210 */ /* 0x008fca0007ffe1ff */
[----:B------:R-:W-:Y:S01]  /*1040*/  IMAD R90, R0, R90, R15 ;  /* 0x0000005a005a7224 */ /* 0x000fe200078e020f */
[----:B------:R-:W-:Y:S01]  /*1050*/  PRMT R0, RZ, 0x7610, R0 ;  /* 0x00007610ff007816 */ /* 0x000fe20000000000 */
[----:B----4-:R-:W-:-:S04]  /*1060*/  IMAD.MOV R91, RZ, RZ, -R91 ;  /* 0x000000ffff5b7224 */ /* 0x010fc800078e0a5b */
[----:B------:R-:W-:Y:S01]  /*1070*/  IMAD R91, R2, R91, R9 ;  /* 0x0000005b025b7224 */ /* 0x000fe200078e0209 */
[----:B-1----:R-:W-:Y:S06]  /*1080*/  BRA.U UP4, `(.L_x_17) ;  /* 0x0000000104247547 */ /* 0x002fec000b800000 */
[----:B------:R-:W-:Y:S01]  /*1090*/  ISETP.NE.AND P1, PT, R90, RZ, PT ;  /* 0x000000ff5a00720c */ /* 0x000fe20003f25270 */
[----:B------:R-:W-:Y:S01]  /*10a0*/  IMAD.MOV.U32 R0, RZ, RZ, 0x3 ;  /* 0x00000003ff007424 */ /* 0x000fe200078e00ff */
[C---:B------:R-:W-:Y:S02]  /*10b0*/  LOP3.LUT R2, R91.reuse, 0xfffffffe, RZ, 0xc0, !PT ;  /* 0xfffffffe5b027812 */ /* 0x040fe400078ec0ff */
[----:B------:R-:W-:Y:S02]  /*10c0*/  ISETP.LT.U32.OR P1, PT, R91, 0x2, !P1 ;  /* 0x000000025b00780c */ /* 0x000fe40004f21470 */
[----:B------:R-:W-:Y:S02]  /*10d0*/  SHF.L.U32 R0, R0, R2, RZ ;  /* 0x0000000200007219 */ /* 0x000fe400000006ff */
[----:B------:R-:W-:Y:S02]  /*10e0*/  SEL R4, RZ, 0x1, !P1 ;  /* 0x00000001ff047807 */ /* 0x000fe40004800000 */
[----:B------:R-:W-:-:S05]  /*10f0*/  SEL R3, RZ, 0x2, !P1 ;  /* 0x00000002ff037807 */ /* 0x000fca0004800000 */
[----:B------:R-:W-:-:S05]  /*1100*/  IMAD.IADD R3, R4, 0x1, R3 ;  /* 0x0000000104037824 */ /* 0x000fca00078e0203 */
[----:B------:R-:W-:Y:S02]  /*1110*/  PRMT R8, R3, 0x7610, R8 ;  /* 0x0000761003087816 */ /* 0x000fe40000000008 */
.L_x_17:
[----:B------:R-:W-:Y:S05]  /*1120*/  @!P0 BRA `(.L_x_18) ;  /* 0x0000000000b88947 */ /* 0x000fea0003800000 */
[----:B------:R-:W1:Y:S01]  /*1130*/  LDC.64 R4, c[0x0][0xb18] ;  /* 0x0002c600ff047b82 */ /* 0x000e620000000a00 */
[----:B------:R-:W-:-:S07]  /*1140*/  ISETP.NE.AND P0, PT, R11, 0x1, PT ;  /* 0x000000010b00780c */ /* 0x000fce0003f05270 */
[----:B------:R-:W2:Y:S08]  /*1150*/  LDC R14, c[0x0][0xb0c] ;  /* 0x0002c300ff0e7b82 */ /* 0x000eb00000000800 */
[----:B------:R-:W3:Y:S08]  /*1160*/  LDC R16, c[0x0][0x370] ;  /* 0x0000dc00ff107b82 */ /* 0x000ef00000000800 */
[----:B------:R-:W4:Y:S01]  /*1170*/  LDC R13, c[0x0][0x374] ;  /* 0x0000dd00ff0d7b82 */ /* 0x000f220000000800 */
[----:B-1----:R-:W-:-:S07]  /*1180*/  ISETP.NE.AND P1, PT, R4, 0x1, PT ;  /* 0x000000010400780c */ /* 0x002fce0003f25270 */
[----:B------:R-:W3:Y:S01]  /*1190*/  LDC.64 R6, c[0x0][0xb10] ;  /* 0x0002c400ff067b82 */ /* 0x000ee20000000a00 */
[----:B--2---:R-:W-:-:S07]  /*11a0*/  ISETP.NE.AND P2, PT, R14, 0x1, PT ;  /* 0x000000010e00780c */ /* 0x004fce0003f45270 */
[----:B------:R-:W1:Y:S08]  /*11b0*/  LDC R12, c[0x0][0xb20] ;  /* 0x0002c800ff0c7b82 */ /* 0x000e700000000800 */
[----:B------:R-:W2:Y:S01]  /*11c0*/  LDC.64 R2, c[0x0][0xb28] ;  /* 0x0002ca00ff027b82 */ /* 0x000ea20000000a00 */
[----:B----4-:R-:W-:-:S04]  /*11d0*/  IMAD.HI.U32 R17, R13, R5, RZ ;  /* 0x000000050d117227 */ /* 0x010fc800078e00ff */
[----:B------:R-:W-:-:S04]  /*11e0*/  IMAD.HI.U32 R5, R15, R5, RZ ;  /* 0x000000050f057227 */ /* 0x000fc800078e00ff */
[----:B---3--:R-:W-:-:S05]  /*11f0*/  IMAD.HI.U32 R18, R16, R6, RZ ;  /* 0x0000000610127227 */ /* 0x008fca00078e00ff */
[-C--:B------:R-:W-:Y:S01]  /*1200*/  @P2 SHF.R.U32.HI R16, RZ, R7.reuse, R18 ;  /* 0x00000007ff102219 */ /* 0x080fe20000011612 */
[----:B------:R-:W-:Y:S01]  /*1210*/  IMAD.HI.U32 R18, R9, R6, RZ ;  /* 0x0000000609127227 */ /* 0x000fe200078e00ff */
[-C--:B-1----:R-:W-:Y:S02]  /*1220*/  @P1 SHF.R.U32.HI R13, RZ, R12.reuse, R17 ;  /* 0x0000000cff0d1219 */ /* 0x082fe40000011611 */
[----:B------:R-:W-:Y:S02]  /*1230*/  SHF.R.U32.HI R5, RZ, R12, R5 ;  /* 0x0000000cff057219 */ /* 0x000fe40000011605 */
[----:B------:R-:W-:Y:S02]  /*1240*/  SHF.R.U32.HI R18, RZ, R7, R18 ;  /* 0x00000007ff127219 */ /* 0x000fe40000011612 */
[----:B------:R-:W-:Y:S01]  /*1250*/  SEL R5, R15, R5, !P1 ;  /* 0x000000050f057207 */ /* 0x000fe20004800000 */
[----:B--2---:R-:W-:Y:S01]  /*1260*/  IMAD.HI.U32 R17, R13, R2, RZ ;  /* 0x000000020d117227 */ /* 0x004fe200078e00ff */
[----:B------:R-:W-:-:S03]  /*1270*/  SEL R18, R9, R18, !P2 ;  /* 0x0000001209127207 */ /* 0x000fc60005000000 */
[----:B------:R-:W-:Y:S01]  /*1280*/  IMAD.HI.U32 R6, R16, R2, RZ ;  /* 0x0000000210067227 */ /* 0x000fe200078e00ff */
[----:B------:R-:W-:-:S04]  /*1290*/  @P0 SHF.R.U32.HI R13, RZ, R3, R17 ;  /* 0x00000003ff0d0219 */ /* 0x000fc80000011611 */
[----:B------:R-:W-:Y:S01]  /*12a0*/  @P0 SHF.R.U32.HI R16, RZ, R3, R6 ;  /* 0x00000003ff100219 */ /* 0x000fe20000011606 */
[----:B------:R-:W-:-:S04]  /*12b0*/  IMAD R13, R13, R11, RZ ;  /* 0x0000000b0d0d7224 */ /* 0x000fc800078e02ff */
[----:B------:R-:W-:Y:S01]  /*12c0*/  IMAD R6, R16, R11, RZ ;  /* 0x0000000b10067224 */ /* 0x000fe200078e02ff */
[----:B------:R-:W-:-:S04]  /*12d0*/  ISETP.GE.AND P1, PT, R5, R13, PT ;  /* 0x0000000d0500720c */ /* 0x000fc80003f26270 */
[----:B------:R-:W-:Y:S01]  /*12e0*/  ISETP.GE.OR P1, PT, R18, R6, P1 ;  /* 0x000000061200720c */ /* 0x000fe20000f26670 */
[----:B------:R-:W-:-:S05]  /*12f0*/  IMAD.HI.U32 R6, R5, R2, RZ ;  /* 0x0000000205067227 */ /* 0x000fca00078e00ff */
[----:B------:R-:W-:-:S04]  /*1300*/  SHF.R.U32.HI R6, RZ, R3, R6 ;  /* 0x00000003ff067219 */ /* 0x000fc80000011606 */
[----:B------:R-:W-:-:S03]  /*1310*/  SEL R6, R5, R6, !P0 ;  /* 0x0000000605067207 */ /* 0x000fc60004000000 */
[----:B------:R-:W-:Y:S01]  /*1320*/  @!P1 IMAD.HI.U32 R7, R18, R2, RZ ;  /* 0x0000000212079227 */ /* 0x000fe200078e00ff */
[----:B------:R-:W-:-:S04]  /*1330*/  IADD3 R2, PT, PT, -R6, RZ, RZ ;  /* 0x000000ff06027210 */ /* 0x000fc80007ffe1ff */
[----:B------:R-:W-:Y:S01]  /*1340*/  @!P1 SHF.R.U32.HI R3, RZ, R3, R7 ;  /* 0x00000003ff039219 */ /* 0x000fe20000011607 */
[----:B------:R-:W-:Y:S01]  /*1350*/  IMAD R2, R11, R2, R5 ;  /* 0x000000020b027224 */ /* 0x000fe200078e0205 */
[----:B------:R-:W-:Y:S02]  /*1360*/  IADD3 R7, PT, PT, -R5, RZ, RZ ;  /* 0x000000ff05077210 */ /* 0x000fe40007ffe1ff */
[----:B------:R-:W-:-:S03]  /*1370*/  @!P1 SEL R3, R18, R3, !P0 ;  /* 0x0000000312039207 */ /* 0x000fc60004000000 */
[----:B------:R-:W-:Y:S02]  /*1380*/  IMAD R7, R4, R7, R15 ;  /* 0x0000000704077224 */ /* 0x000fe400078e020f */
[--C-:B------:R-:W-:Y:S02]  /*1390*/  @!P1 IMAD.IADD R6, R6, 0x1, -R3.reuse ;  /* 0x0000000106069824 */ /* 0x100fe400078e0a03 */
[----:B------:R-:W-:Y:S01]  /*13a0*/  @!P1 IMAD R3, R2, R16, R3 ;  /* 0x0000001002039224 */ /* 0x000fe200078e0203 */
[----:B------:R-:W-:Y:S01]  /*13b0*/  IADD3 R2, PT, PT, -R18, RZ, RZ ;  /* 0x000000ff12027210 */ /* 0x000fe20007ffe1ff */
[----:B------:R-:W-:Y:S02]  /*13c0*/  @!P1 IMAD R5, R6, R11, R18 ;  /* 0x0000000b06059224 */ /* 0x000fe400078e0212 */
[----:B------:R-:W-:Y:S02]  /*13d0*/  @!P1 IMAD.MOV.U32 R18, RZ, RZ, R3 ;  /* 0x000000ffff129224 */ /* 0x000fe400078e0003 */
[----:B------:R-:W-:-:S02]  /*13e0*/  IMAD R2, R14, R2, R9 ;  /* 0x000000020e027224 */ /* 0x000fc400078e0209 */
[----:B------:R-:W-:Y:S02]  /*13f0*/  IMAD R15, R5, R4, R7 ;  /* 0x00000004050f7224 */ /* 0x000fe400078e0207 */
[----:B------:R-:W-:Y:S02]  /*1400*/  IMAD R14, R18, R14, R2 ;  /* 0x0000000e120e7224 */ /* 0x000fe400078e0202 */
.L_x_18:
[----:B------:R-:W-:Y:S05]  /*1410*/  BRA.U UP3, `(.L_x_19) ;  /* 0x0000000103407547 */ /* 0x000fea000b800000 */
[----:B------:R-:W1:Y:S08]  /*1420*/  LDC.64 R4, c[0x0][0xb10] ;  /* 0x0002c400ff047b82 */ /* 0x000e700000000a00 */
[----:B------:R-:W2:Y:S08]  /*1430*/  LDC.64 R2, c[0x0][0xb18] ;  /* 0x0002c600ff027b82 */ /* 0x000eb00000000a00 */
[----:B------:R-:W3:Y:S08]  /*1440*/  LDC R6, c[0x0][0xb20] ;  /* 0x0002c800ff067b82 */ /* 0x000ef00000000800 */
[----:B------:R-:W4:Y:S01]  /*1450*/  LDC R7, c[0x0][0xb0c] ;  /* 0x0002c300ff077b82 */ /* 0x000f220000000800 */
[----:B-1----:R-:W-:-:S05]  /*1460*/  IMAD.HI.U32 R4, R14, R4, RZ ;  /* 0x000000040e047227 */ /* 0x002fca00078e00ff */
[----:B------:R-:W-:Y:S01]  /*1470*/  SHF.R.U32.HI R4, RZ, R5, R4 ;  /* 0x00000005ff047219 */ /* 0x000fe20000011604 */
[----:B--2---:R-:W-:Y:S01]  /*1480*/  IMAD.HI.U32 R3, R15, R3, RZ ;  /* 0x000000030f037227 */ /* 0x004fe200078e00ff */
[----:B------:R-:W-:-:S04]  /*1490*/  ISETP.NE.AND P0, PT, R2, 0x1, PT ;  /* 0x000000010200780c */ /* 0x000fc80003f05270 */
[----:B---3--:R-:W-:-:S04]  /*14a0*/  SHF.R.U32.HI R3, RZ, R6, R3 ;  /* 0x00000006ff037219 */ /* 0x008fc80000011603 */
[----:B------:R-:W-:Y:S02]  /*14b0*/  SEL R3, R15, R3, !P0 ;  /* 0x000000030f037207 */ /* 0x000fe40004000000 */
[----:B----4-:R-:W-:-:S04]  /*14c0*/  ISETP.NE.AND P1, PT, R7, 0x1, PT ;  /* 0x000000010700780c */ /* 0x010fc80003f25270 */
[----:B------:R-:W-:-:S05]  /*14d0*/  SEL R5, R14, R4, !P1 ;  /* 0x000000040e057207 */ /* 0x000fca0004800000 */
[----:B------:R-:W-:Y:S02]  /*14e0*/  IMAD.IADD R4, R3, 0x1, -R5 ;  /* 0x0000000103047824 */ /* 0x000fe400078e0a05 */
[----:B------:R-:W-:Y:S02]  /*14f0*/  IMAD.IADD R3, R5, 0x1, -R3 ;  /* 0x0000000105037824 */ /* 0x000fe400078e0a03 */
[----:B------:R-:W-:Y:S02]  /*1500*/  IMAD R14, R4, R7, R14 ;  /* 0x00000007040e7224 */ /* 0x000fe400078e020e */
[----:B------:R-:W-:Y:S02]  /*1510*/  IMAD R15, R3, R2, R15 ;  /* 0x00000002030f7224 */ /* 0x000fe400078e020f */
.L_x_19:
[----:B------:R-:W-:Y:S05]  /*1520*/  BRA.U !UP1, `(.L_x_20) ;  /* 0x00000001090c7547 */ /* 0x000fea000b800000 */
[----:B------:R-:W-:Y:S01]  /*1530*/  UCGABAR_WAIT ;  /* 0x0000000000007dc7 */ /* 0x000fe20008000000 */
[----:B------:R-:W-:Y:S01]  /*1540*/  CCTL.IVALL ;  /* 0x00000000ff00798f */ /* 0x000fe20002000000 */
[----:B------:R-:W-:Y:S05]  /*1550*/  BRA `(.L_x_21) ;  /* 0x0000000000047947 */ /* 0x000fea0003800000 */
.L_x_20:
[----:B------:R-:W-:Y:S06]  /*1560*/  BAR.SYNC.DEFER_BLOCKING 0x0 ;  /* 0x0000000000007b1d */ /* 0x000fec0000010000 */
.L_x_21:
[----:B------:R-:W-:Y:S05]  /*1570*/  BRA.U UP2, `(.L_x_22) ;  /* 0x00000015022c7547 */ /* 0x000fea000b800000 */
[----:B------:R-:W1:Y:S01]  /*1580*/  LDCU UR22, c[0x0][0x38c] ;  /* 0x00007180ff1677ac */ /* 0x000e620008000800 */
[----:B------:R-:W2:Y:S01]  /*1590*/  LDC R8, c[0x0][0x370] ;  /* 0x0000dc00ff087b82 */ /* 0x000ea20000000800 */
[----:B------:R-:W-:Y:S01]  /*15a0*/  PLOP3.LUT P1, PT, PT, PT, UP5, 0x80, 0x8 ;  /* 0x000000000008781c */ /* 0x000fe20003f2f058 */
[C---:B------:R-:W-:Y:S01]  /*15b0*/  IMAD.SHL.U32 R18, R9.reuse, 0x40, RZ ;  /* 0x0000004009127824 */ /* 0x040fe200078e00ff */
[----:B------:R-:W-:Y:S01]  /*15c0*/  UISETP.NE.AND UP1, UPT, UR10, URZ, UPT ;  /* 0x000000ff0a00728c */ /* 0x000fe2000bf25270 */
[----:B------:R-:W-:Y:S01]  /*15d0*/  ISETP.NE.AND P4, PT, R10, RZ, P5 ;  /* 0x000000ff0a00720c */ /* 0x000fe20002f85270 */
[----:B------:R-:W-:Y:S01]  /*15e0*/  IMAD.MOV.U32 R17, RZ, RZ, 0x1 ;  /* 0x00000001ff117424 */ /* 0x000fe200078e00ff */
[----:B------:R-:W-:Y:S01]  /*15f0*/  LOP3.LUT R19, R9, 0x1, RZ, 0xc0, !PT ;  /* 0x0000000109137812 */ /* 0x000fe200078ec0ff */
[----:B------:R-:W-:Y:S01]  /*1600*/  IMAD.MOV.U32 R16, RZ, RZ, RZ ;  /* 0x000000ffff107224 */ /* 0x000fe200078e00ff */
[----:B------:R-:W3:Y:S01]  /*1610*/  LDC R0, c[0x0][0x374] ;  /* 0x0000dd00ff007b82 */ /* 0x000ee20000000800 */
[----:B------:R-:W-:-:S02]  /*1620*/  PLOP3.LUT P1, PT, P1, PT, PT, 0x8, 0x80 ;  /* 0x000000000080781c */ /* 0x000fc40000f2e170 */
[----:B------:R-:W-:Y:S01]  /*1630*/  CS2R R12, SRZ ;  /* 0x00000000000c7805 */ /* 0x000fe2000001ff00 */
[----:B------:R-:W-:Y:S01]  /*1640*/  IMAD.MOV.U32 R11, RZ, RZ, 0x1 ;  /* 0x00000001ff0b7424 */ /* 0x000fe200078e00ff */
[----:B------:R-:W4:Y:S01]  /*1650*/  LDCU.64 UR30, c[0x0][0x348] ;  /* 0x00006900ff1e77ac */ /* 0x000f220008000a00 */
[----:B------:R-:W-:Y:S02]  /*1660*/  USEL UR14, UR14, 0x2, UP1 ;  /* 0x000000020e0e7887 */ /* 0x000fe40008800000 */
[----:B-1----:R-:W-:Y:S01]  /*1670*/  UIADD3 UR4, UPT, UPT, UR22, 0x7f, URZ ;  /* 0x0000007f16047890 */ /* 0x002fe2000fffe0ff */
[----:B------:R-:W-:-:S03]  /*1680*/  UMOV UR15, URZ ;  /* 0x000000ff000f7c82 */ /* 0x000fc60008000000 */
[----:B------:R-:W-:-:S04]  /*1690*/  USHF.R.S32.HI UR29, URZ, 0x1f, UR4 ;  /* 0x0000001fff1d7899 */ /* 0x000fc80008011404 */
[----:B------:R-:W-:Y:S02]  /*16a0*/  ULEA.HI UR29, UR29, UR4, URZ, 0x7 ;  /* 0x000000041d1d7291 */ /* 0x000fe4000f8f38ff */
[----:B------:R-:W-:Y:S02]  /*16b0*/  UIADD3 UR4, UPT, UPT, UR22, -0x1, URZ ;  /* 0xffffffff16047890 */ /* 0x000fe4000fffe0ff */
[----:B------:R-:W-:Y:S02]  /*16c0*/  USHF.R.S32.HI UR29, URZ, 0x7, UR29 ;  /* 0x00000007ff1d7899 */ /* 0x000fe4000801141d */
[----:B------:R-:W-:Y:S02]  /*16d0*/  UISETP.GE.U32.AND UP2, UPT, UR4, -0xff, UPT ;  /* 0xffffff010400788c */ /* 0x000fe4000bf46070 */
[----:B------:R-:W-:Y:S02]  /*16e0*/  UISETP.LT.U32.AND UP0, UPT, UR29, 0x5, UPT ;  /* 0x000000051d00788c */ /* 0x000fe4000bf01070 */
[----:B------:R-:W-:-:S02]  /*16f0*/  UIADD3 UR22, UPT, UPT, UR22, 0xfe, URZ ;  /* 0x000000fe16167890 */ /* 0x000fc4000fffe0ff */
[----:B------:R-:W-:-:S04]  /*1700*/  USEL UR23, UR29, 0x5, UP0 ;  /* 0x000000051d177887 */ /* 0x000fc80008000000 */
[----:B------:R-:W-:Y:S02]  /*1710*/  UIADD3 UR13, UPT, UPT, UR23, -0x1, URZ ;  /* 0xffffffff170d7890 */ /* 0x000fe4000fffe0ff */
[----:B------:R-:W-:Y:S02]  /*1720*/  @UP2 UIADD3 UR13, UPT, UPT, UR23, URZ, URZ ;  /* 0x000000ff170d2290 */ /* 0x000fe4000fffe0ff */
[----:B------:R-:W-:Y:S02]  /*1730*/  UIADD3 UR21, UPT, UPT, UR29, -UR23, URZ ;  /* 0x800000171d157290 */ /* 0x000fe4000fffe0ff */
[----:B------:R-:W-:Y:S02]  /*1740*/  UIADD3 UR7, UPT, UPT, UR13, 0x1, URZ ;  /* 0x000000010d077890 */ /* 0x000fe4000fffe0ff */
[----:B--2-4-:R-:W-:-:S12]  /*1750*/  UIADD3 UR13, UPT, UPT, -UR13, URZ, URZ ;  /* 0x000000ff0d0d7290 */ /* 0x014fd8000fffe1ff */
.L_x_42:
[----:B------:R-:W-:Y:S01]  /*1760*/  UISETP.NE.AND UP0, UPT, UR37, URZ, UPT ;  /* 0x000000ff2500728c */ /* 0x000fe2000bf05270 */
[----:B------:R-:W1:Y:S08]  /*1770*/  S2UR UR37, SR_CgaCtaId ;  /* 0x00000000002579c3 */ /* 0x000e700000008800 */
[----:B------:R-:W-:Y:S05]  /*1780*/  BRA.U UP0, `(.L_x_23) ;  /* 0x0000000100347547 */ /* 0x000fea000b800000 */
[----:B------:R-:W2:Y:S01]  /*1790*/  S2R R2, SR_CgaCtaId ;  /* 0x0000000000027919 */ /* 0x000ea20000008800 */
[----:B------:R-:W-:-:S04]  /*17a0*/  MOV R3, 0x400 ;  /* 0x0000040000037802 */ /* 0x000fc80000000f00 */
[----:B--2---:R-:W-:Y:S02]  /*17b0*/  LEA R2, R2, R3, 0x18 ;  /* 0x0000000302027211 */ /* 0x004fe400078ec0ff */
[----:B------:R-:W-:-:S03]  /*17c0*/  SHF.L.U32 R3, R11, 0x1f, RZ ;  /* 0x0000001f0b037819 */ /* 0x000fc600000006ff */
[----:B------:R-:W-:-:S04]  /*17d0*/  IMAD R2, R12, 0x8, R2 ;  /* 0x000000080c027824 */ /* 0x000fc800078e0202 */
[----:B------:R-:W2:Y:S02]  /*17e0*/  SYNCS.PHASECHK.TRANS64.TRYWAIT P0, [R2+URZ+0x100], R3 ;  /* 0x00010003020075a7 */ /* 0x000ea400080011ff */
[----:B--2---:R-:W-:Y:S05]  /*17f0*/  @!P0 BRA `(.L_x_24) ;  /* 0x0000007400308947 */ /* 0x004fea0003800000 */
.L_x_141:
[----:B------:R-:W-:Y:S01]  /*1800*/  VIADD R12, R12, 0x1 ;  /* 0x000000010c0c7836 */ /* 0x000fe20000000000 */
[----:B------:R2:W-:Y:S04]  /*1810*/  SYNCS.ARRIVE.TRANS64.A1T0 RZ, [R2+URZ+0xf0], RZ ;  /* 0x0000f0ff02ff79a7 */ /* 0x0005e800081000ff */
[----:B------:R-:W-:-:S04]  /*1820*/  ISETP.NE.AND P0, PT, R12, 0x2, PT ;  /* 0x000000020c00780c */ /* 0x000fc80003f05270 */
[----:B------:R-:W-:Y:S02]  /*1830*/  SEL R12, R12, RZ, P0 ;  /* 0x000000ff0c0c7207 */ /* 0x000fe40000000000 */
[----:B--2---:R-:W-:-:S04]  /*1840*/  SEL R2, RZ, 0x1, P0 ;  /* 0x00000001ff027807 */ /* 0x004fc80000000000 */
[----:B------:R-:W-:-:S07]  /*1850*/  LOP3.LUT R11, R11, R2, RZ, 0x3c, !PT ;  /* 0x000000020b0b7212 */ /* 0x000fce00078e3cff */
.L_x_23:
[----:B------:R-:W-:Y:S01]  /*1860*/  UMOV UR4, 0x400 ;  /* 0x0000040000047882 */ /* 0x000fe20000000000 */
[----:B------:R-:W-:Y:S01]  /*1870*/  SHF.L.U32 R2, R17, 0x1f, RZ ;  /* 0x0000001f11027819 */ /* 0x000fe200000006ff */
[----:B-1----:R-:W-:Y:S01]  /*1880*/  ULEA UR4, UR37, UR4, 0x18 ;  /* 0x0000000425047291 */ /* 0x002fe2000f8ec0ff */
[----:B------:R-:W-:Y:S01]  /*1890*/  IMAD R15, R15, 0x2, R19 ;  /* 0x000000020f0f7824 */ /* 0x000fe200078e0213 */
[----:B------:R-:W-:Y:S01]  /*18a0*/  UISETP.GE.U32.AND UP0, UPT, UR22, 0xff, UPT ;  /* 0x000000ff1600788c */ /* 0x000fe2000bf06070 */
[----:B------:R-:W-:Y:S01]  /*18b0*/  R2UR UR35, R18 ;  /* 0x00000000122372ca */ /* 0x000fe200000e0000 */
[----:B------:R-:W-:Y:S02]  /*18c0*/  ULEA UR5, UR15, UR4, 0x3 ;  /* 0x000000040f057291 */ /* 0x000fe4000f8e18ff */
[----:B------:R-:W-:Y:S01]  /*18d0*/  R2UR UR19, R15 ;  /* 0x000000000f1372ca */ /* 0x000fe200000e0000 */
[----:B------:R-:W-:-:S06]  /*18e0*/  UMOV UR38, URZ ;  /* 0x000000ff00267c82 */ /* 0x000fcc0008000000 */
[----:B------:R1:W2:Y:S06]  /*18f0*/  SYNCS.PHASECHK.TRANS64.TRYWAIT P0, [UR5+0x28], R2 ;  /* 0x00002802ff0075a7 */ /* 0x0002ac0008001105 */
[----:B------:R-:W-:Y:S01]  /*1900*/  UIMAD UR19, UR19, 0x60, URZ ;  /* 0x00000060131378a4 */ /* 0x000fe2000f8e02ff */
[----:B-1----:R-:W-:-:S05]  /*1910*/  LEA.HI R2, R14, R14, RZ, 0x1 ;  /* 0x0000000e0e027211 */ /* 0x002fca00078f08ff */
[----:B------:R-:W-:-:S05]  /*1920*/  IMAD.SHL.U32 R2, R2, 0x40, RZ ;  /* 0x0000004002027824 */ /* 0x000fca00078e00ff */
[----:B------:R-:W-:-:S04]  /*1930*/  LOP3.LUT R2, R2, 0xffffff80, RZ, 0xc0, !PT ;  /* 0xffffff8002027812 */ /* 0x000fc800078ec0ff */
[----:B------:R-:W-:-:S13]  /*1940*/  R2UR UR5, R2 ;  /* 0x00000000020572ca */ /* 0x000fda00000e0000 */
[----:B------:R-:W-:Y:S01]  /*1950*/  ULOP3.LUT UR35, UR5, 0x40, UR35, 0xf8, !UPT ;  /* 0x0000004005237892 */ /* 0x000fe2000f8ef823 */
[----:B------:R-:W-:Y:S11]  /*1960*/  BRA.U !UP0, `(.L_x_25) ;  /* 0x0000000108f07547 */ /* 0x000ff6000b800000 */
[----:B------:R-:W-:Y:S01]  /*1970*/  UMOV UR39, UR13 ;  /* 0x0000000d00277c82 */ /* 0x000fe20008000000 */
[----:B------:R-:W-:Y:S01]  /*1980*/  UMOV UR6, UR15 ;  /* 0x0000000f00067c82 */ /* 0x000fe20008000000 */
[----:B------:R-:W-:-:S05]  /*1990*/  UMOV UR26, 0x40 ;  /* 0x00000040001a7882 */ /* 0x000fca0000000000 */
.L_x_31:
[----:B------:R-:W-:Y:S01]  /*19a0*/  @P5 MOV R3, 0x14000 ;  /* 0x0001400000035802 */ /* 0x000fe20000000f00 */
[----:B------:R-:W-:Y:S01]  /*19b0*/  ULEA UR33, UR6, UR4, 0x3 ;  /* 0x0000000406217291 */ /* 0x000fe2000f8e18ff */
[----:B--2-4-:R-:W-:Y:S11]  /*19c0*/  @P0 BRA `(.L_x_26) ;  /* 0x00000000000c0947 */ /* 0x014ff60003800000 */
[----:B------:R-:W-:Y:S04]  /*19d0*/  SHF.L.U32 R4, R17, 0x1f, RZ ;  /* 0x0000001f11047819 */ /* 0x000fe800000006ff */
[----:B------:R-:W1:Y:S02]  /*19e0*/  SYNCS.PHASECHK.TRANS64.TRYWAIT P0, [UR33+0x28], R4 ;  /* 0x00002804ff0075a7 */ /* 0x000e640008001121 */
[----:B-1----:R-:W-:Y:S05]  /*19f0*/  @!P0 BRA `(.L_x_27) ;  /* 0x0000007000c48947 */ /* 0x002fea0003800000 */
.L_x_26:
[----:B------:R2:W-:Y:S01]  /*1a00*/  @P5 SYNCS.ARRIVE.TRANS64 RZ, [UR33], R3 ;  /* 0x00000003ffff59a7 */ /* 0x0005e20008000021 */
[----:B------:R-:W-:Y:S02]  /*1a10*/  ULOP3.LUT UR5, UR14, 0x2, URZ, 0xfc, !UPT ;  /* 0x000000020e057892 */ /* 0x000fe4000f8efcff */
[----:B------:R-:W-:Y:S02]  /*1a20*/  UIADD3 UR39, UPT, UPT, UR39, 0x1, URZ ;  /* 0x0000000127277890 */ /* 0x000fe4000fffe0ff */
[----:B------:R-:W-:Y:S02]  /*1a30*/  UISETP.NE.AND UP0, UPT, UR5, 0x2, UPT ;  /* 0x000000020500788c */ /* 0x000fe4000bf05270 */
[----:B------:R-:W-:Y:S07]  /*1a40*/  UISETP.NE.AND UP2, UPT, UR39, 0x1, UPT ;  /* 0x000000012700788c */ /* 0x000fee000bf45270 */
[----:B------:R-:W-:Y:S05]  /*1a50*/  BRA.U UP0, `(.L_x_28) ;  /* 0x0000000100047547 */ /* 0x000fea000b800000 */
[----:B------:R-:W-:Y:S05]  /*1a60*/  BPT.TRAP 0x1 ;  /* 0x000000040000795c */ /* 0x000fea0000300000 */
.L_x_28:
[----:B------:R-:W-:Y:S04]  /*1a70*/  BSSY.RECONVERGENT B0, `(.L_x_29) ;  /* 0x0000003000007945 */ /* 0x000fe80003800200 */
[----:B------:R-:W-:Y:S05]  /*1a80*/  @!P4 BRA `(.L_x_30) ;  /* 0x000000000004c947 */ /* 0x000fea0003800000 */
[----:B------:R-:W-:Y:S05]  /*1a90*/  BPT.TRAP 0x1 ;  /* 0x000000040000795c */ /* 0x000fea0000300000 */
.L_x_30:
[----:B------:R-:W-:Y:S05]  /*1aa0*/  BSYNC.RECONVERGENT B0 ;  /* 0x0000000000007941 */ /* 0x000fea0003800200 */
.L_x_29:
[----:B------:R-:W-:Y:S02]  /*1ab0*/  UIADD3 UR15, UPT, UPT, UR6, 0x1, URZ ;  /* 0x00000001060f7890 */ /* 0x000fe4000fffe0ff */
[----:B------:R-:W-:Y:S02]  /*1ac0*/  UIADD3 UR42, UP1, UPT, UR30, 0x80, URZ ;  /* 0x000000801e2a7890 */ /* 0x000fe4000ff3e0ff */
[----:B------:R-:W-:Y:S02]  /*1ad0*/  UISETP.NE.AND UP0, UPT, UR15, 0x5, UPT ;  /* 0x000000050f00788c */ /* 0x000fe4000bf05270 */
[----:B------:R-:W-:Y:S02]  /*1ae0*/  ULEA UR24, UR6, UR4, 0xe ;  /* 0x0000000406187291 */ /* 0x000fe4000f8e70ff */
[----:B------:R-:W-:Y:S02]  /*1af0*/  USEL UR9, URZ, 0x1, UP0 ;  /* 0x00000001ff097887 */ /* 0x000fe40008000000 */
[----:B------:R-:W-:Y:S02]  /*1b00*/  USEL UR15, UR15, URZ, UP0 ;  /* 0x000000ff0f0f7287 */ /* 0x000fe40008000000 */
[----:B------:R-:W-:Y:S02]  /*1b10*/  ULOP3.LUT UR33, UR33, 0xfefffff8, URZ, 0xc0, !UPT ;  /* 0xfefffff821217892 */ /* 0x000fe4000f8ec0ff */
[----:B------:R-:W-:Y:S01]  /*1b20*/  ULEA UR8, UR15, UR4, 0x3 ;  /* 0x000000040f087291 */ /* 0x000fe2000f8e18ff */
[----:B------:R-:W-:Y:S01]  /*1b30*/  LOP3.LUT R17, R17, UR9, RZ, 0x3c, !PT ;  /* 0x0000000911117c12 */ /* 0x000fe2000f8e3cff */
[----:B------:R-:W-:Y:S02]  /*1b40*/  UIADD3 UR34, UPT, UPT, UR26, -0x40, URZ ;  /* 0xffffffc01a227890 */ /* 0x000fe4000fffe0ff */
[----:B------:R-:W-:Y:S01]  /*1b50*/  UIADD3.X UR43, UPT, UPT, URZ, UR31, URZ, UP1, !UPT ;  /* 0x0000001fff2b7290 */ /* 0x000fe20008ffe4ff */
[----:B-1----:R-:W-:Y:S01]  /*1b60*/  SHF.L.U32 R2, R17, 0x1f, RZ ;  /* 0x0000001f11027819 */ /* 0x002fe200000006ff */
[----:B------:R-:W-:Y:S01]  /*1b70*/  UIADD3 UR32, UPT, UPT, UR24, 0x6400, URZ ;  /* 0x0000640018207890 */ /* 0x000fe2000fffe0ff */
[----:B------:R-:W-:Y:S02]  /*1b80*/  UMOV UR44, 0x0 ;  /* 0x00000000002c7882 */ /* 0x000fe40000000000 */
[----:B------:R1:W4:Y:S01]  /*1b90*/  SYNCS.PHASECHK.TRANS64.TRYWAIT P0, [UR8+0x28], R2 ;  /* 0x00002802ff0075a7 */ /* 0x0003220008001108 */
[----:B------:R-:W-:Y:S01]  /*1ba0*/  UMOV UR45, 0x10000000 ;  /* 0x10000000002d7882 */ /* 0x000fe20000000000 */
[----:B------:R-:W-:Y:S02]  /*1bb0*/  UIADD3 UR24, UPT, UPT, UR24, 0x8400, URZ ;  /* 0x0000840018187890 */ /* 0x000fe4000fffe0ff */
[----:B------:R-:W-:Y:S02]  /*1bc0*/  UIADD3 UR40, UP0, UPT, UR30, 0x180, URZ ;  /* 0x000001801e287890 */ /* 0x000fe4000ff1e0ff */
[----:B------:R-:W-:Y:S01]  /*1bd0*/  UTMALDG.3D.2CTA [UR32], [UR42], desc[UR44] ;  /* 0x00002c202a0075b4 */ /* 0x000fe20008211000 */
[----:B------:R-:W-:Y:S01]  /*1be0*/  UIMAD UR5, UR6, 0x6000, UR4 ;  /* 0x00006000060578a4 */ /* 0x000fe2000f8e0204 */
[----:B------:R-:W-:Y:S01]  /*1bf0*/  UMOV UR27, UR35 ;  /* 0x00000023001b7c82 */ /* 0x000fe20008000000 */
[----:B------:R-:W-:Y:S01]  /*1c00*/  UMOV UR28, UR36 ;  /* 0x00000024001c7c82 */ /* 0x000fe20008000000 */
[----:B------:R-:W-:Y:S01]  /*1c10*/  UMOV UR25, UR33 ;  /* 0x0000002100197c82 */ /* 0x000fe20008000000 */
[----:B------:R-:W-:Y:S01]  /*1c20*/  UIADD3.X UR41, UPT, UPT, URZ, UR31, URZ, UP0, !UPT ;  /* 0x0000001fff297290 */ /* 0x000fe200087fe4ff */
[----:B------:R2:W-:Y:S01]  /*1c30*/  UTMALDG.3D.2CTA [UR24], [UR42], desc[UR44] ;  /* 0x00002c182a0075b4 */ /* 0x0005e20008211000 */
[----:B------:R-:W-:Y:S01]  /*1c40*/  UIADD3 UR16, UPT, UPT, UR5, 0x1a400, URZ ;  /* 0x0001a40005107890 */ /* 0x000fe2000fffe0ff */
[----:B------:R-:W-:Y:S01]  /*1c50*/  UMOV UR20, UR36 ;  /* 0x0000002400147c82 */ /* 0x000fe20008000000 */
[----:B------:R-:W-:Y:S01]  /*1c60*/  UMOV UR17, UR33 ;  /* 0x0000002100117c82 */ /* 0x000fe20008000000 */
[----:B------:R-:W-:Y:S01]  /*1c70*/  UMOV UR18, UR34 ;  /* 0x0000002200127c82 */ /* 0x000fe20008000000 */
[----:B------:R-:W-:Y:S01]  /*1c80*/  UIADD3 UR8, UPT, UPT, UR5, 0x1d400, URZ ;  /* 0x0001d40005087890 */ /* 0x000fe2000fffe0ff */
[----:B------:R-:W-:Y:S01]  /*1c90*/  UMOV UR10, UR26 ;  /* 0x0000001a000a7c82 */ /* 0x000fe20008000000 */
[----:B------:R-:W-:Y:S03]  /*1ca0*/  UMOV UR11, UR19 ;  /* 0x00000013000b7c82 */ /* 0x000fe60008000000 */
[----:B------:R1:W-:Y:S01]  /*1cb0*/  UTMALDG.3D.2CTA [UR16], [UR40], desc[UR44] ;  /* 0x00002c10280075b4 */ /* 0x0003e20008211000 */
[----:B------:R-:W-:Y:S01]  /*1cc0*/  UMOV UR12, UR36 ;  /* 0x00000024000c7c82 */ /* 0x000fe20008000000 */
[----:B------:R-:W-:Y:S01]  /*1cd0*/  UMOV UR9, UR33 ;  /* 0x0000002100097c82 */ /* 0x000fe20008000000 */
[----:B------:R-:W-:Y:S01]  /*1ce0*/  UMOV UR38, UR7 ;  /* 0x0000000700267c82 */ /* 0x000fe20008000000 */
[----:B------:R-:W-:Y:S01]  /*1cf0*/  UMOV UR6, UR15 ;  /* 0x0000000f00067c82 */ /* 0x000fe20008000000 */
[----:B------:R1:W-:Y:S01]  /*1d00*/  UTMALDG.3D.2CTA [UR8], [UR40], desc[UR44] ;  /* 0x00002c08280075b4 */ /* 0x0003e20008211000 */
[----:B--2---:R-:W-:Y:S01]  /*1d10*/  UIADD3 UR26, UPT, UPT, UR26, 0x80, URZ ;  /* 0x000000801a1a7890 */ /* 0x004fe2000fffe0ff */
[----:B-1----:R-:W-:Y:S11]  /*1d20*/  BRA.U UP2, `(.L_x_31) ;  /* 0xfffffffd021c7547 */ /* 0x002ff6000b83ffff */
.L_x_25:
[----:B------:R-:W-:Y:S01]  /*1d30*/  ULEA UR5, UR15, UR4, 0x3 ;  /* 0x000000040f057291 */ /* 0x000fe2000f8e18ff */
[----:B------:R-:W-:Y:S01]  /*1d40*/  SHF.L.U32 R2, R17, 0x1f, RZ ;  /* 0x0000001f11027819 */ /* 0x000fe200000006ff */
[----:B------:R-:W-:Y:S01]  /*1d50*/  @!P1 SYNCS.ARRIVE.TRANS64.A1T0 RZ, [UR4+0x88], RZ ;  /* 0x000088ffffff99a7 */ /* 0x000fe20008100004 */
[----:B------:R-:W-:-:S06]  /*1d60*/  UISETP.GT.AND UP0, UPT, UR29, UR23, UPT ;  /* 0x000000171d00728c */ /* 0x000fcc000bf04270 */
[----:B--2-4-:R1:W2:Y:S03]  /*1d70*/  SYNCS.PHASECHK.TRANS64.TRYWAIT P0, [UR5+0x28], R2 ;  /* 0x00002802ff0075a7 */ /* 0x0142a60008001105 */
[----:B------:R-:W-:Y:S05]  /*1d80*/  BRA.U !UP0, `(.L_x_32) ;  /* 0x0000000108e87547 */ /* 0x000fea000b800000 */
[----:B------:R-:W-:Y:S01]  /*1d90*/  UIADD3 UR39, UPT, UPT, UR21, UR38, URZ ;  /* 0x0000002615277290 */ /* 0x000fe2000fffe0ff */
[----:B------:R-:W-:-:S11]  /*1da0*/  UMOV UR6, UR15 ;  /* 0x0000000f00067c82 */ /* 0x000fd60008000000 */
.L_x_38:
[----:B--2---:R-:W-:Y:S01]  /*1db0*/  @P5 MOV R3, 0x14000 ;  /* 0x0001400000035802 */ /* 0x004fe20000000f00 */
[----:B------:R-:W-:Y:S01]  /*1dc0*/  ULEA UR33, UR6, UR4, 0x3 ;  /* 0x0000000406217291 */ /* 0x000fe2000f8e18ff */
[----:B-12---:R-:W-:Y:S11]  /*1dd0*/  @P0 BRA `(.L_x_33) ;  /* 0x00000000000c0947 */ /* 0x006ff60003800000 */
[----:B------:R-:W-:Y:S04]  /*1de0*/  SHF.L.U32 R4, R17, 0x1f, RZ ;  /* 0x0000001f11047819 */ /* 0x000fe800000006ff */
[----:B------:R-:W2:Y:S02]  /*1df0*/  SYNCS.PHASECHK.TRANS64.TRYWAIT P0, [UR33+0x28], R4 ;  /* 0x00002804ff0075a7 */ /* 0x000ea40008001121 */
[----:B--2---:R-:W-:Y:S05]  /*1e00*/  @!P0 BRA `(.L_x_34) ;  /* 0x0000006c00d88947 */ /* 0x004fea0003800000 */
.L_x_33:
[----:B------:R2:W-:Y:S01]  /*1e10*/  @P5 SYNCS.ARRIVE.TRANS64 RZ, [UR33], R3 ;  /* 0x00000003ffff59a7 */ /* 0x0005e20008000021 */
[----:B------:R-:W-:Y:S04]  /*1e20*/  ULOP3.LUT UR5, UR14, 0x2, URZ, 0xfc, !UPT ;  /* 0x000000020e057892 */ /* 0x000fe8000f8efcff */
[----:B------:R-:W-:Y:S09]  /*1e30*/  UISETP.NE.AND UP0, UPT, UR5, 0x2, UPT ;  /* 0x000000020500788c */ /* 0x000ff2000bf05270 */
[----:B------:R-:W-:Y:S05]  /*1e40*/  BRA.U UP0, `(.L_x_35) ;  /* 0x0000000100047547 */ /* 0x000fea000b800000 */
[----:B------:R-:W-:Y:S05]  /*1e50*/  BPT.TRAP 0x1 ;  /* 0x000000040000795c */ /* 0x000fea0000300000 */
.L_x_35:
[----:B------:R-:W-:Y:S04]  /*1e60*/  BSSY.RECONVERGENT B0, `(.L_x_36) ;  /* 0x0000003000007945 */ /* 0x000fe80003800200 */
[----:B------:R-:W-:Y:S05]  /*1e70*/  @!P4 BRA `(.L_x_37) ;  /* 0x000000000004c947 */ /* 0x000fea0003800000 */
[----:B------:R-:W-:Y:S05]  /*1e80*/  BPT.TRAP 0x1 ;  /* 0x000000040000795c */ /* 0x000fea0000300000 */
.L_x_37:
[----:B------:R-:W-:Y:S05]  /*1e90*/  BSYNC.RECONVERGENT B0 ;  /* 0x0000000000007941 */ /* 0x000fea0003800200 */
.L_x_36:
[----:B------:R-:W-:Y:S02]  /*1ea0*/  UIADD3 UR15, UPT, UPT, UR6, 0x1, URZ ;  /* 0x00000001060f7890 */ /* 0x000fe4000fffe0ff */
[----:B------:R-:W-:Y:S02]  /*1eb0*/  UIADD3 UR44, UP1, UPT, UR30, 0x80, URZ ;  /* 0x000000801e2c7890 */ /* 0x000fe4000ff3e0ff */
[----:B------:R-:W-:Y:S02]  /*1ec0*/  UISETP.NE.AND UP0, UPT, UR15, 0x5, UPT ;  /* 0x000000050f00788c */ /* 0x000fe4000bf05270 */
[----:B------:R-:W-:Y:S02]  /*1ed0*/  ULEA UR24, UR6, UR4, 0xe ;  /* 0x0000000406187291 */ /* 0x000fe4000f8e70ff */
[----:B------:R-:W-:Y:S02]  /*1ee0*/  USEL UR9, URZ, 0x1, UP0 ;  /* 0x00000001ff097887 */ /* 0x000fe40008000000 */
[----:B------:R-:W-:Y:S02]  /*1ef0*/  USEL UR15, UR15, URZ, UP0 ;  /* 0x000000ff0f0f7287 */ /* 0x000fe40008000000 */
[----:B------:R-:W-:Y:S02]  /*1f00*/  USHF.L.U32 UR34, UR38, 0x7, URZ ;  /* 0x0000000726227899 */ /* 0x000fe400080006ff */
[----:B------:R-:W-:Y:S01]  /*1f10*/  ULEA UR8, UR15, UR4, 0x3 ;  /* 0x000000040f087291 */ /* 0x000fe2000f8e18ff */
[----:B------:R-:W-:Y:S01]  /*1f20*/  LOP3.LUT R17, R17, UR9, RZ, 0x3c, !PT ;  /* 0x0000000911117c12 */ /* 0x000fe2000f8e3cff */
[----:B------:R-:W-:Y:S02]  /*1f30*/  ULOP3.LUT UR33, UR33, 0xfefffff8, URZ, 0xc0, !UPT ;  /* 0xfefffff821217892 */ /* 0x000fe4000f8ec0ff */
[----:B------:R-:W-:Y:S01]  /*1f40*/  UIADD3.X UR45, UPT, UPT, URZ, UR31, URZ, UP1, !UPT ;  /* 0x0000001fff2d7290 */ /* 0x000fe20008ffe4ff */
[----:B-1----:R-:W-:Y:S01]  /*1f50*/  SHF.L.U32 R2, R17, 0x1f, RZ ;  /* 0x0000001f11027819 */ /* 0x002fe200000006ff */
[----:B------:R-:W-:Y:S01]  /*1f60*/  UIADD3 UR32, UPT, UPT, UR24, 0x6400, URZ ;  /* 0x0000640018207890 */ /* 0x000fe2000fffe0ff */
[----:B------:R-:W-:Y:S02]  /*1f70*/  UMOV UR42, 0x0 ;  /* 0x00000000002a7882 */ /* 0x000fe40000000000 */
[----:B------:R4:W1:Y:S01]  /*1f80*/  SYNCS.PHASECHK.TRANS64.TRYWAIT P0, [UR8+0x28], R2 ;  /* 0x00002802ff0075a7 */ /* 0x0008620008001108 */
[----:B------:R-:W-:Y:S01]  /*1f90*/  UMOV UR43, 0x10000000 ;  /* 0x10000000002b7882 */ /* 0x000fe20000000000 */
[----:B------:R-:W-:Y:S02]  /*1fa0*/  UIADD3 UR26, UPT, UPT, UR34, 0x40, URZ ;  /* 0x00000040221a7890 */ /* 0x000fe4000fffe0ff */
[----:B------:R-:W-:Y:S02]  /*1fb0*/  UIADD3 UR24, UPT, UPT, UR24, 0x8400, URZ ;  /* 0x0000840018187890 */ /* 0x000fe4000fffe0ff */
[----:B------:R4:W-:Y:S01]  /*1fc0*/  UTMALDG.3D.2CTA [UR32], [UR44], desc[UR42] ;  /* 0x00002a202c0075b4 */ /* 0x0009e20008211000 */
[----:B------:R-:W-:Y:S02]  /*1fd0*/  UIADD3 UR40, UP0, UPT, UR30, 0x180, URZ ;  /* 0x000001801e287890 */ /* 0x000fe4000ff1e0ff */
        /* <DEDUP_REMOVED lines=16> */
[----:B------:R-:W-:Y:S01]  /*20e0*/  UIADD3 UR38, UPT, UPT, UR38, 0x1, URZ ;  /* 0x0000000126267890 */ /* 0x000fe2000fffe0ff */
[----:B------:R-:W-:Y:S03]  /*20f0*/  UMOV UR6, UR15 ;  /* 0x0000000f00067c82 */ /* 0x000fe60008000000 */
[----:B------:R-:W-:Y:S01]  /*2100*/  UISETP.NE.AND UP0, UPT, UR38, UR39, UPT ;  /* 0x000000272600728c */ /* 0x000fe2000bf05270 */
[----:B------:R4:W-:Y:S08]  /*2110*/  UTMALDG.3D.2CTA [UR8], [UR40], desc[UR42] ;  /* 0x00002a08280075b4 */ /* 0x0009f00008211000 */
[----:B----4-:R-:W-:Y:S05]  /*2120*/  BRA.U UP0, `(.L_x_38) ;  /* 0xfffffffd00207547 */ /* 0x010fea000b83ffff */
.L_x_32:
[C---:B-1----:R-:W-:Y:S01]  /*2130*/  LEA R2, R16.reuse, UR4, 0x3 ;  /* 0x0000000410027c11 */ /* 0x042fe2000f8e18ff */
[----:B------:R-:W-:Y:S01]  /*2140*/  NOP ;  /* 0x0000000000007918 */ /* 0x000fe20000000000 */
[----:B--2---:R-:W-:Y:S02]  /*2150*/  SHF.L.U32 R3, R13, 0x1f, RZ ;  /* 0x0000001f0d037819 */ /* 0x004fe400000006ff */
[----:B------:R-:W-:Y:S02]  /*2160*/  LEA R4, R16, UR4, 0x4 ;  /* 0x0000000410047c11 */ /* 0x000fe4000f8e20ff */
[----:B------:R-:W1:Y:S02]  /*2170*/  SYNCS.PHASECHK.TRANS64.TRYWAIT P0, [R2+URZ+0x90], R3 ;  /* 0x00009003020075a7 */ /* 0x000e6400080011ff */
[----:B-1----:R-:W-:Y:S05]  /*2180*/  @!P0 BRA `(.L_x_39) ;  /* 0x0000006c00108947 */ /* 0x002fea0003800000 */
.L_x_144:
[----:B------:R-:W2:Y:S01]  /*2190*/  LDS.128 R4, [R4+0x120] ;  /* 0x0001200004047984 */ /* 0x000ea20000000c00 */
[----:B------:R-:W-:Y:S01]  /*21a0*/  ISETP.GE.AND P0, PT, R37, 0x1, PT ;  /* 0x000000012500780c */ /* 0x000fe20003f06270 */
[----:B-1----:R-:W-:Y:S01]  /*21b0*/  VIADD R2, R2, 0xa0 ;  /* 0x000000a002027836 */ /* 0x002fe20000000000 */
[----:B------:R-:W-:Y:S01]  /*21c0*/  @!PT LDS RZ, [RZ] ;  /* 0x00000000fffff984 */ /* 0x000fe20000000800 */
[----:B------:R-:W-:Y:S01]  /*21d0*/  @!PT LDS RZ, [RZ] ;  /* 0x00000000fffff984 */ /* 0x000fe20000000800 */
[----:B------:R-:W-:Y:S01]  /*21e0*/  @!PT LDS RZ, [RZ] ;  /* 0x00000000fffff984 */ /* 0x000fe20000000800 */
[----:B------:R-:W-:Y:S01]  /*21f0*/  @!PT LDS RZ, [RZ] ;  /* 0x00000000fffff984 */ /* 0x000fe20000000800 */
[----:B------:R1:W-:Y:S06]  /*2200*/  MEMBAR.ALL.CTA ;  /* 0x0000000000007992 */ /* 0x0003ec0000008000 */
[----:B-1----:R-:W1:Y:S01]  /*2210*/  FENCE.VIEW.ASYNC.S ;  /* 0x00000000000073c6 */ /* 0x002e620000000000 */
[----:B------:R-:W-:-:S04]  /*2220*/  PRMT R2, RZ, 0x654, R2 ;  /* 0x00000654ff027816 */ /* 0x000fc80000000002 */
[----:B-1----:R1:W-:Y:S01]  /*2230*/  SYNCS.ARRIVE.TRANS64.RED.A1T0 RZ, [R2+URZ], RZ ;  /* 0x000000ff02ff79a7 */ /* 0x0023e200081004ff */
[----:B--2---:R-:W-:-:S13]  /*2240*/  LOP3.LUT P2, RZ, R6, 0x1, RZ, 0xc0, !PT ;  /* 0x0000000106ff7812 */ /* 0x004fda000784c0ff */
[----:B------:R-:W-:Y:S01]  /*2250*/  @P2 SHF.R.U32.HI R3, RZ, 0x10, R5 ;  /* 0x00000010ff032819 */ /* 0x000fe20000011605 */
[----:B------:R-:W-:Y:S01]  /*2260*/  VOTEU.ANY UP0, P2 ;  /* 0x0000000000ff7886 */ /* 0x000fe20001000100 */
[----:B------:R-:W-:Y:S02]  /*2270*/  @P2 MOV R10, R4 ;  /* 0x00000004000a2202 */ /* 0x000fe40000000f00 */
[----:B------:R-:W-:Y:S02]  /*2280*/  @P2 R2UR.BROADCAST UR5, R3 ;  /* 0x00000000030522ca */ /* 0x000fe400008e0000 */
[----:B------:R-:W-:-:S11]  /*2290*/  @P2 LOP3.LUT R9, R5, 0xffff, RZ, 0xc0, !PT ;  /* 0x0000ffff05092812 */ /* 0x000fd600078ec0ff */
[----:B------:R-:W-:Y:S01]  /*22a0*/  @UP0 UMOV UR36, UR5 ;  /* 0x0000000500240c82 */ /* 0x000fe20008000000 */
[----:B-1----:R-:W-:Y:S05]  /*22b0*/  @!P0 BRA `(.L_x_40) ;  /* 0x0000000000b88947 */ /* 0x002fea0003800000 */
[----:B------:R-:W3:Y:S01]  /*22c0*/  LDC.64 R4, c[0x0][0xb18] ;  /* 0x0002c600ff047b82 */ /* 0x000ee20000000a00 */
[----:B------:R-:W-:-:S07]  /*22d0*/  ISETP.NE.AND P3, PT, R37, 0x1, PT ;  /* 0x000000012500780c */ /* 0x000fce0003f65270 */
[----:B------:R-:W1:Y:S08]  /*22e0*/  LDC.64 R6, c[0x0][0xb10] ;  /* 0x0002c400ff067b82 */ /* 0x000e700000000a00 */
[----:B------:R-:W2:Y:S08]  /*22f0*/  LDC R14, c[0x0][0xb20] ;  /* 0x0002c800ff0e7b82 */ /* 0x000eb00000000800 */
[----:B------:R-:W4:Y:S01]  /*2300*/  LDC R15, c[0x0][0xb0c] ;  /* 0x0002c300ff0f7b82 */ /* 0x000f220000000800 */
[----:B---3--:R-:W-:Y:S01]  /*2310*/  IMAD.HI.U32 R21, R0, R5, RZ ;  /* 0x0000000500157227 */ /* 0x008fe200078e00ff */
[----:B------:R-:W-:-:S03]  /*2320*/  ISETP.NE.AND P0, PT, R4, 0x1, PT ;  /* 0x000000010400780c */ /* 0x000fc60003f05270 */
[----:B------:R-:W-:-:S03]  /*2330*/  IMAD.HI.U32 R5, R9, R5, RZ ;  /* 0x0000000509057227 */ /* 0x000fc600078e00ff */
[----:B------:R-:W3:Y:S01]  /*2340*/  LDC.64 R2, c[0x0][0xb28] ;  /* 0x0002ca00ff027b82 */ /* 0x000ee20000000a00 */
[----:B-1----:R-:W-:-:S04]  /*2350*/  IMAD.HI.U32 R22, R8, R6, RZ ;  /* 0x0000000608167227 */ /* 0x002fc800078e00ff */
[----:B------:R-:W-:Y:S01]  /*2360*/  IMAD.HI.U32 R23, R10, R6, RZ ;  /* 0x000000060a177227 */ /* 0x000fe200078e00ff */
[----:B------:R-:W-:Y:S02]  /*2370*/  SHF.R.U32.HI R22, RZ, R7, R22 ;  /* 0x00000007ff167219 */ /* 0x000fe40000011616 */
[-C--:B--2---:R-:W-:Y:S02]  /*2380*/  SHF.R.U32.HI R21, RZ, R14.reuse, R21 ;  /* 0x0000000eff157219 */ /* 0x084fe40000011615 */
[----:B------:R-:W-:Y:S02]  /*2390*/  SHF.R.U32.HI R5, RZ, R14, R5 ;  /* 0x0000000eff057219 */ /* 0x000fe40000011605 */
[----:B------:R-:W-:Y:S02]  /*23a0*/  SEL R21, R0, R21, !P0 ;  /* 0x0000001500157207 */ /* 0x000fe40004000000 */
[----:B------:R-:W-:Y:S02]  /*23b0*/  SHF.R.U32.HI R23, RZ, R7, R23 ;  /* 0x00000007ff177219 */ /* 0x000fe40000011617 */
[----:B----4-:R-:W-:-:S02]  /*23c0*/  ISETP.NE.AND P1, PT, R15, 0x1, PT ;  /* 0x000000010f00780c */ /* 0x010fc40003f25270 */
[----:B------:R-:W-:Y:S02]  /*23d0*/  SEL R5, R9, R5, !P0 ;  /* 0x0000000509057207 */ /* 0x000fe40004000000 */
[----:B------:R-:W-:Y:S02]  /*23e0*/  SEL R22, R8, R22, !P1 ;  /* 0x0000001608167207 */ /* 0x000fe40004800000 */
[----:B------:R-:W-:Y:S01]  /*23f0*/  SEL R23, R10, R23, !P1 ;  /* 0x000000170a177207 */ /* 0x000fe20004800000 */
[----:B---3--:R-:W-:-:S04]  /*2400*/  IMAD.HI.U32 R20, R21, R2, RZ ;  /* 0x0000000215147227 */ /* 0x008fc800078e00ff */
        /* <DEDUP_REMOVED lines=10> */
[----:B------:R-:W-:-:S04]  /*24b0*/  @!P0 IMAD.HI.U32 R7, R23, R2, RZ ;  /* 0x0000000217078227 */ /* 0x000fc800078e00ff */
[----:B------:R-:W-:Y:S01]  /*24c0*/  IMAD.MOV R2, RZ, RZ, -R6 ;  /* 0x000000ffff027224 */ /* 0x000fe200078e0a06 */
[----:B------:R-:W-:Y:S02]  /*24d0*/  @!P0 SHF.R.U32.HI R3, RZ, R3, R7 ;  /* 0x00000003ff038219 */ /* 0x000fe40000011607 */
[----:B------:R-:W-:Y:S01]  /*24e0*/  IADD3 R7, PT, PT, -R5, RZ, RZ ;  /* 0x000000ff05077210 */ /* 0x000fe20007ffe1ff */
[----:B------:R-:W-:Y:S01]  /*24f0*/  IMAD R2, R37, R2, R5 ;  /* 0x0000000225027224 */ /* 0x000fe200078e0205 */
        /* <DEDUP_REMOVED lines=10> */
.L_x_40:
[----:B------:R-:W1:Y:S02]  /*25a0*/  LDCU UR5, c[0x0][0xb30] ;  /* 0x00016600ff0577ac */ /* 0x000e640008000800 */
[----:B-1----:R-:W-:-:S09]  /*25b0*/  UISETP.NE.AND UP0, UPT, UR5, 0x1, UPT ;  /* 0x000000010500788c */ /* 0x002fd2000bf05270 */
[----:B------:R-:W-:Y:S05]  /*25c0*/  BRA.U UP0, `(.L_x_41) ;  /* 0x0000000100407547 */ /* 0x000fea000b800000 */
[----:B------:R-:W1:Y:S08]  /*25d0*/  LDC.64 R4, c[0x0][0xb10] ;  /* 0x0002c400ff047b82 */ /* 0x000e700000000a00 */
[----:B------:R-:W2:Y:S08]  /*25e0*/  LDC.64 R2, c[0x0][0xb18] ;  /* 0x0002c600ff027b82 */ /* 0x000eb00000000a00 */
[----:B------:R-:W4:Y:S08]  /*25f0*/  LDC R6, c[0x0][0xb20] ;  /* 0x0002c800ff067b82 */ /* 0x000f300000000800 */
[----:B------:R-:W3:Y:S01]  /*2600*/  LDC R7, c[0x0][0xb0c] ;  /* 0x0002c300ff077b82 */ /* 0x000ee20000000800 */
[----:B-1----:R-:W-:-:S05]  /*2610*/  IMAD.HI.U32 R4, R10, R4, RZ ;  /* 0x000000040a047227 */ /* 0x002fca00078e00ff */
[----:B------:R-:W-:Y:S01]  /*2620*/  SHF.R.U32.HI R4, RZ, R5, R4 ;  /* 0x00000005ff047219 */ /* 0x000fe20000011604 */
[----:B--2---:R-:W-:Y:S01]  /*2630*/  IMAD.HI.U32 R3, R9, R3, RZ ;  /* 0x0000000309037227 */ /* 0x004fe200078e00ff */
[----:B------:R-:W-:-:S04]  /*2640*/  ISETP.NE.AND P0, PT, R2, 0x1, PT ;  /* 0x000000010200780c */ /* 0x000fc80003f05270 */
[----:B----4-:R-:W-:-:S04]  /*2650*/  SHF.R.U32.HI R3, RZ, R6, R3 ;  /* 0x00000006ff037219 */ /* 0x010fc80000011603 */
[----:B------:R-:W-:Y:S02]  /*2660*/  SEL R3, R9, R3, !P0 ;  /* 0x0000000309037207 */ /* 0x000fe40004000000 */
[----:B---3--:R-:W-:-:S04]  /*2670*/  ISETP.NE.AND P1, PT, R7, 0x1, PT ;  /* 0x000000010700780c */ /* 0x008fc80003f25270 */
[----:B------:R-:W-:-:S05]  /*2680*/  SEL R4, R10, R4, !P1 ;  /* 0x000000040a047207 */ /* 0x000fca0004800000 */
[----:B------:R-:W-:Y:S02]  /*2690*/  IMAD.IADD R5, R3, 0x1, -R4 ;  /* 0x0000000103057824 */ /* 0x000fe400078e0a04 */
[----:B------:R-:W-:Y:S02]  /*26a0*/  IMAD.IADD R3, R4, 0x1, -R3 ;  /* 0x0000000104037824 */ /* 0x000fe400078e0a03 */
[----:B------:R-:W-:Y:S02]  /*26b0*/  IMAD R10, R5, R7, R10 ;  /* 0x00000007050a7224 */ /* 0x000fe400078e020a */
[----:B------:R-:W-:-:S07]  /*26c0*/  IMAD R9, R3, R2, R9 ;  /* 0x0000000203097224 */ /* 0x000fce00078e0209 */
.L_x_41:
[----:B------:R-:W-:Y:S01]  /*26d0*/  VIADD R16, R16, 0x1 ;  /* 0x0000000110107836 */ /* 0x000fe20000000000 */
[----:B------:R-:W-:Y:S01]  /*26e0*/  PLOP3.LUT P1, PT, PT, PT, PT, 0x80, 0x8 ;  /* 0x000000000008781c */ /* 0x000fe20003f2f070 */
[----:B------:R-:W-:Y:S02]  /*26f0*/  IMAD.IADD R14, R10, 0x1, R91 ;  /* 0x000000010a0e7824 */ /* 0x000fe400078e025b */
[----:B------:R-:W-:Y:S01]  /*2700*/  IMAD.IADD R15, R9, 0x1, R90 ;  /* 0x00000001090f7824 */ /* 0x000fe200078e025a */
[----:B------:R-:W-:-:S04]  /*2710*/  ISETP.NE.AND P0, PT, R16, 0x2, PT ;  /* 0x000000021000780c */ /* 0x000fc80003f05270 */
[----:B------:R-:W-:Y:S02]  /*2720*/  SEL R2, RZ, 0x1, P0 ;  /* 0x00000001ff027807 */ /* 0x000fe40000000000 */
[----:B------:R-:W-:Y:S02]  /*2730*/  SEL R16, R16, RZ, P0 ;  /* 0x000000ff10107207 */ /* 0x000fe40000000000 */
[----:B------:R-:W-:Y:S01]  /*2740*/  LOP3.LUT R13, R13, R2, RZ, 0x3c, !PT ;  /* 0x000000020d0d7212 */ /* 0x000fe200078e3cff */
[----:B------:R-:W-:Y:S06]  /*2750*/  @P2 BRA `(.L_x_42) ;  /* 0xfffffff000002947 */ /* 0x000fec000383ffff */
[----:B------:R-:W-:Y:S01]  /*2760*/  UIADD3 UR4, UPT, UPT, UR4, 0x28, URZ ;  /* 0x0000002804047890 */ /* 0x000fe2000fffe0ff */
[----:B------:R-:W-:-:S03]  /*2770*/  SHF.L.U32 R2, R17, 0x1f, RZ ;  /* 0x0000001f11027819 */ /* 0x000fc600000006ff */
[----:B------:R-:W-:-:S09]  /*2780*/  ULEA UR5, UR15, UR4, 0x3 ;  /* 0x000000040f057291 */ /* 0x000fd2000f8e18ff */
[----:B------:R-:W1:Y:S02]  /*2790*/  SYNCS.PHASECHK.TRANS64.TRYWAIT P0, [UR5], R2 ;  /* 0x00000002ff0075a7 */ /* 0x000e640008001105 */
[----:B-1----:R-:W-:Y:S05]  /*27a0*/  @!P0 BRA `(.L_x_43) ;  /* 0x00000064009c8947 */ /* 0x002fea0003800000 */
.L_x_146:
[----:B------:R-:W-:-:S04]  /*27b0*/  UIADD3 UR6, UPT, UPT, UR15, 0x1, URZ ;  /* 0x000000010f067890 */ /* 0x000fc8000fffe0ff */
[----:B------:R-:W-:-:S04]  /*27c0*/  UISETP.NE.AND UP0, UPT, UR6, 0x5, UPT ;  /* 0x000000050600788c */ /* 0x000fc8000bf05270 */
[----:B------:R-:W-:Y:S02]  /*27d0*/  USEL UR7, URZ, 0x1, UP0 ;  /* 0x00000001ff077887 */ /* 0x000fe40008000000 */
[----:B------:R-:W-:-:S04]  /*27e0*/  USEL UR6, UR6, URZ, UP0 ;  /* 0x000000ff06067287 */ /* 0x000fc80008000000 */
[----:B------:R-:W-:Y:S01]  /*27f0*/  ULEA UR5, UR6, UR4, 0x3 ;  /* 0x0000000406057291 */ /* 0x000fe2000f8e18ff */
[----:B-1----:R-:W-:-:S04]  /*2800*/  LOP3.LUT R2, R17, UR7, RZ, 0x3c, !PT ;  /* 0x0000000711027c12 */ /* 0x002fc8000f8e3cff */
[----:B------:R-:W-:-:S04]  /*2810*/  SHF.L.U32 R3, R2, 0x1f, RZ ;  /* 0x0000001f02037819 */ /* 0x000fc800000006ff */
[----:B------:R-:W1:Y:S02]  /*2820*/  SYNCS.PHASECHK.TRANS64.TRYWAIT P0, [UR5], R3 ;  /* 0x00000003ff0075a7 */ /* 0x000e640008001105 */
[----:B-1----:R-:W-:Y:S05]  /*2830*/  @!P0 BRA `(.L_x_44) ;  /* 0x0000006400908947 */ /* 0x002fea0003800000 */
.L_x_148:
[----:B------:R-:W-:-:S04]  /*2840*/  UIADD3 UR6, UPT, UPT, UR6, 0x1, URZ ;  /* 0x0000000106067890 */ /* 0x000fc8000fffe0ff */
[----:B------:R-:W-:-:S04]  /*2850*/  UISETP.NE.AND UP0, UPT, UR6, 0x5, UPT ;  /* 0x000000050600788c */ /* 0x000fc8000bf05270 */
[----:B------:R-:W-:Y:S02]  /*2860*/  USEL UR7, URZ, 0x1, UP0 ;  /* 0x00000001ff077887 */ /* 0x000fe40008000000 */
[----:B------:R-:W-:-:S04]  /*2870*/  USEL UR6, UR6, URZ, UP0 ;  /* 0x000000ff06067287 */ /* 0x000fc80008000000 */
[----:B------:R-:W-:Y:S01]  /*2880*/  ULEA UR5, UR6, UR4, 0x3 ;  /* 0x0000000406057291 */ /* 0x000fe2000f8e18ff */
[----:B------:R-:W-:-:S04]  /*2890*/  LOP3.LUT R2, R2, UR7, RZ, 0x3c, !PT ;  /* 0x0000000702027c12 */ /* 0x000fc8000f8e3cff */
[----:B-1----:R-:W-:-:S04]  /*28a0*/  SHF.L.U32 R3, R2, 0x1f, RZ ;  /* 0x0000001f02037819 */ /* 0x002fc800000006ff */
[----:B------:R-:W1:Y:S02]  /*28b0*/  SYNCS.PHASECHK.TRANS64.TRYWAIT P0, [UR5], R3 ;  /* 0x00000003ff0075a7 */ /* 0x000e640008001105 */
[----:B-1----:R-:W-:Y:S05]  /*28c0*/  @!P0 BRA `(.L_x_45) ;  /* 0x0000006400848947 */ /* 0x002fea0003800000 */
.L_x_150:
        /* <DEDUP_REMOVED lines=9> */
.L_x_152:
[----:B------:R-:W-:-:S04]  /*2960*/  UIADD3 UR6, UPT, UPT, UR6, 0x1, URZ ;  /* 0x0000000106067890 */ /* 0x000fc8000fffe0ff */
[----:B------:R-:W-:-:S04]  /*2970*/  UISETP.NE.AND UP0, UPT, UR6, 0x5, UPT ;  /* 0x000000050600788c */ /* 0x000fc8000bf05270 */
[----:B------:R-:W-:Y:S02]  /*2980*/  USEL UR5, URZ, 0x1, UP0 ;  /* 0x00000001ff057887 */ /* 0x000fe40008000000 */
[----:B------:R-:W-:-:S04]  /*2990*/  USEL UR6, UR6, URZ, UP0 ;  /* 0x000000ff06067287 */ /* 0x000fc80008000000 */
[----:B------:R-:W-:Y:S01]  /*29a0*/  ULEA UR6, UR6, UR4, 0x3 ;  /* 0x0000000406067291 */ /* 0x000fe2000f8e18ff */
[----:B------:R-:W-:-:S04]  /*29b0*/  LOP3.LUT R2, R2, UR5, RZ, 0x3c, !PT ;  /* 0x0000000502027c12 */ /* 0x000fc8000f8e3cff */
[----:B------:R-:W-:Y:S01]  /*29c0*/  SHF.L.U32 R2, R2, 0x1f, RZ ;  /* 0x0000001f02027819 */ /* 0x000fe200000006ff */
[----:B-1-3--:R-:W-:-:S07]  /*29d0*/  IMAD.U32 R0, RZ, RZ, UR6 ;  /* 0x00000006ff007e24 */ /* 0x00afce000f8e00ff */
.L_x_47:
[----:B-1----:R1:W2:Y:S02]  /*29e0*/  SYNCS.PHASECHK.TRANS64.TRYWAIT P0, [R0+URZ], R2 ;  /* 0x00000002000075a7 */ /* 0x0022a400080011ff */
[----:B--2---:R-:W-:Y:S05]  /*29f0*/  @!P0 NANOSLEEP.SYNCS 0x989680 ;  /* 0x009896800000895d */ /* 0x004fea0003900000 */
[----:B------:R-:W2:Y:S02]  /*2a00*/  @!P0 SYNCS.PHASECHK.TRANS64 P0, [R0+URZ], R2 ;  /* 0x00000002000085a7 */ /* 0x000ea400080010ff */
[----:B--2---:R-:W-:Y:S05]  /*2a10*/  @P0 EXIT ;  /* 0x000000000000094d */ /* 0x004fea0003800000 */
[----:B------:R-:W-:Y:S05]  /*2a20*/  BRA `(.L_x_47) ;  /* 0xfffffffc00ec7947 */ /* 0x000fea000383ffff */
.L_x_22:
[----:B------:R-:W-:-:S04]  /*2a30*/  UISETP.NE.AND UP1, UPT, UR37, URZ, UPT ;  /* 0x000000ff2500728c */ /* 0x000fc8000bf25270 */
[----:B------:R-:W-:-:S09]  /*2a40*/  UISETP.NE.OR UP1, UPT, UR10, 0x1, UP1 ;  /* 0x000000010a00788c */ /* 0x000fd20008f25670 */
[----:B------:R-:W-:Y:S05]  /*2a50*/  BRA.U UP1, `(.L_x_48) ;  /* 0x00000005014c7547 */ /* 0x000fea000b800000 */
[----:B------:R-:W-:Y:S01]  /*2a60*/  HFMA2 R11, -RZ, RZ, 0, 0 ;  /* 0x00000000ff0b7431 */ /* 0x000fe200000001ff */
[----:B------:R-:W-:Y:S01]  /*2a70*/  ISETP.GE.U32.AND P2, PT, R10, 0x2, PT ;  /* 0x000000020a00780c */ /* 0x000fe20003f46070 */
[----:B------:R-:W-:Y:S01]  /*2a80*/  IMAD.MOV.U32 R12, RZ, RZ, 0x1 ;  /* 0x00000001ff0c7424 */ /* 0x000fe200078e00ff */
[----:B------:R-:W-:Y:S01]  /*2a90*/  CS2R R8, SRZ ;  /* 0x0000000000087805 */ /* 0x000fe2000001ff00 */
[----:B------:R-:W-:Y:S01]  /*2aa0*/  IMAD.MOV.U32 R3, RZ, RZ, RZ ;  /* 0x000000ffff037224 */ /* 0x000fe200078e00ff */
[----:B------:R-:W-:Y:S01]  /*2ab0*/  UMOV UR4, 0x400 ;  /* 0x0000040000047882 */ /* 0x000fe20000000000 */
[----:B------:R-:W-:Y:S01]  /*2ac0*/  UMOV UR6, URZ ;  /* 0x000000ff00067c82 */ /* 0x000fe20008000000 */
[----:B------:R-:W-:-:S12]  /*2ad0*/  ULEA UR37, UR37, UR4, 0x18 ;  /* 0x0000000425257291 */ /* 0x000fd8000f8ec0ff */
.L_x_52:
[----:B------:R-:W-:Y:S02]  /*2ae0*/  LEA R0, R3, UR37, 0x3 ;  /* 0x0000002503007c11 */ /* 0x000fe4000f8e18ff */
[----:B------:R-:W-:-:S03]  /*2af0*/  SHF.L.U32 R4, R8, 0x1f, RZ ;  /* 0x0000001f08047819 */ /* 0x000fc600000006ff */
[----:B------:R-:W-:Y:S01]  /*2b00*/  VIADD R5, R0, 0x100 ;  /* 0x0000010000057836 */ /* 0x000fe20000000000 */
[----:B------:R-:W1:Y:S02]  /*2b10*/  SYNCS.PHASECHK.TRANS64.TRYWAIT P0, [R0+URZ+0xf0], R4 ;  /* 0x0000f004000075a7 */ /* 0x000e6400080011ff */
[----:B-1----:R-:W-:Y:S05]  /*2b20*/  @!P0 BRA `(.L_x_49) ;  /* 0x00000064001c8947 */ /* 0x002fea0003800000 */
.L_x_153:
[----:B------:R-:W-:Y:S01]  /*2b30*/  ULEA UR5, UR6, UR37, 0x3 ;  /* 0x0000002506057291 */ /* 0x000fe2000f8e18ff */
[----:B-1----:R-:W-:Y:S01]  /*2b40*/  PRMT R0, RZ, 0x654, R5 ;  /* 0x00000654ff007816 */ /* 0x002fe20000000005 */
[----:B------:R-:W-:Y:S01]  /*2b50*/  @!P2 IMAD.MOV.U32 R4, RZ, RZ, 0x10 ;  /* 0x00000010ff04a424 */ /* 0x000fe200078e00ff */
[----:B------:R-:W-:Y:S01]  /*2b60*/  SHF.L.U32 R5, R12, 0x1f, RZ ;  /* 0x0000001f0c057819 */ /* 0x000fe200000006ff */
[----:B------:R-:W-:Y:S01]  /*2b70*/  UIADD3 UR4, UPT, UPT, UR5, 0x90, URZ ;  /* 0x0000009005047890 */ /* 0x000fe2000fffe0ff */
[----:B------:R1:W-:Y:S05]  /*2b80*/  SYNCS.ARRIVE.TRANS64.RED.A1T0 RZ, [R0+URZ], RZ ;  /* 0x000000ff00ff79a7 */ /* 0x0003ea00081004ff */
[----:B------:R-:W-:Y:S01]  /*2b90*/  IMAD.U32 R6, RZ, RZ, UR4 ;  /* 0x00000004ff067e24 */ /* 0x000fe2000f8e00ff */
[----:B------:R-:W2:Y:S04]  /*2ba0*/  SYNCS.PHASECHK.TRANS64.TRYWAIT P0, [UR5+0xa0], R5 ;  /* 0x0000a005ff0075a7 */ /* 0x000ea80008001105 */
[----:B------:R-:W-:Y:S01]  /*2bb0*/  PRMT R6, R10, 0x654, R6 ;  /* 0x000006540a067816 */ /* 0x000fe20000000006 */
[----:B-12---:R-:W-:Y:S06]  /*2bc0*/  @!P0 BRA `(.L_x_50) ;  /* 0x0000006400088947 */ /* 0x006fec0003800000 */
.L_x_155:
[----:B------:R-:W-:Y:S01]  /*2bd0*/  ULEA UR4, UR6, UR37, 0x4 ;  /* 0x0000002506047291 */ /* 0x000fe2000f8e20ff */
[----:B------:R-:W-:Y:S01]  /*2be0*/  SEL R2, R6, R2, !P2 ;  /* 0x0000000206027207 */ /* 0x000fe20005000000 */
[----:B------:R-:W-:Y:S01]  /*2bf0*/  UIADD3 UR5, UPT, UPT, UR5, 0x90, URZ ;  /* 0x0000009005057890 */ /* 0x000fe2000fffe0ff */
[----:B-1----:R-:W-:Y:S01]  /*2c00*/  LEA R0, R11, UR37, 0x3 ;  /* 0x000000250b007c11 */ /* 0x002fe2000f8e18ff */
[----:B------:R-:W-:Y:S01]  /*2c10*/  UIADD3 UR4, UPT, UPT, UR4, 0x120, URZ ;  /* 0x0000012004047890 */ /* 0x000fe2000fffe0ff */
[----:B------:R1:W-:Y:S01]  /*2c20*/  @!P2 SYNCS.ARRIVE.TRANS64.RED RZ, [R2+URZ], R4 ;  /* 0x0000000402ffa9a7 */ /* 0x0003e200080004ff */
[----:B------:R-:W-:Y:S01]  /*2c30*/  UIADD3 UR6, UPT, UPT, UR6, 0x1, URZ ;  /* 0x0000000106067890 */ /* 0x000fe2000fffe0ff */
[----:B------:R-:W-:-:S03]  /*2c40*/  VIADD R3, R3, 0x1 ;  /* 0x0000000103037836 */ /* 0x000fc60000000000 */
[----:B------:R-:W-:Y:S02]  /*2c50*/  UISETP.NE.AND UP0, UPT, UR6, 0x2, UPT ;  /* 0x000000020600788c */ /* 0x000fe4000bf05270 */
[----:B------:R-:W-:Y:S01]  /*2c60*/  ISETP.NE.AND P0, PT, R3, 0x2, PT ;  /* 0x000000020300780c */ /* 0x000fe20003f05270 */
[----:B------:R-:W-:Y:S06]  /*2c70*/  UGETNEXTWORKID.BROADCAST [UR4], [UR5] ;  /* 0x00000000040073ca */ /* 0x000fec0008000100 */
[----:B------:R-:W-:Y:S02]  /*2c80*/  USEL UR4, URZ, 0x1, UP0 ;  /* 0x00000001ff047887 */ /* 0x000fe40008000000 */
[----:B------:R-:W-:-:S04]  /*2c90*/  USEL UR6, UR6, URZ, UP0 ;  /* 0x000000ff06067287 */ /* 0x000fc80008000000 */
[----:B------:R-:W-:Y:S02]  /*2ca0*/  LOP3.LUT R12, R12, UR4, RZ, 0x3c, !PT ;  /* 0x000000040c0c7c12 */ /* 0x000fe4000f8e3cff */
[----:B-1----:R-:W-:-:S04]  /*2cb0*/  SHF.L.U32 R4, R9, 0x1f, RZ ;  /* 0x0000001f09047819 */ /* 0x002fc800000006ff */
[----:B------:R-:W1:Y:S02]  /*2cc0*/  SYNCS.PHASECHK.TRANS64.TRYWAIT P1, [R0+URZ+0x90], R4 ;  /* 0x00009004000075a7 */ /* 0x000e6400080211ff */
[----:B-1----:R-:W-:Y:S05]  /*2cd0*/  @!P1 BRA `(.L_x_51) ;  /* 0x0000006000dc9947 */ /* 0x002fea0003800000 */
.L_x_156:
[----:B-1----:R-:W-:Y:S01]  /*2ce0*/  LEA R4, R11, UR37, 0x4 ;  /* 0x000000250b047c11 */ /* 0x002fe2000f8e20ff */
[----:B------:R-:W-:Y:S01]  /*2cf0*/  VIADD R0, R0, 0xa0 ;  /* 0x000000a000007836 */ /* 0x000fe20000000000 */
[----:B------:R-:W-:Y:S01]  /*2d00*/  SEL R3, R3, RZ, P0 ;  /* 0x000000ff03037207 */ /* 0x000fe20000000000 */
[----:B------:R-:W-:-:S03]  /*2d10*/  VIADD R11, R11, 0x1 ;  /* 0x000000010b0b7836 */ /* 0x000fc60000000000 */
[----:B------:R-:W1:Y:S01]  /*2d20*/  LDS.128 R4, [R4+0x120] ;  /* 0x0001200004047984 */ /* 0x000e620000000c00 */
[----:B------:R-:W-:Y:S02]  /*2d30*/  PRMT R0, RZ, 0x654, R0 ;  /* 0x00000654ff007816 */ /* 0x000fe40000000000 */
[C---:B------:R-:W-:Y:S01]  /*2d40*/  ISETP.NE.AND P1, PT, R11.reuse, 0x2, PT ;  /* 0x000000020b00780c */ /* 0x040fe20003f25270 */
[----:B------:R-:W-:Y:S01]  /*2d50*/  @!PT LDS RZ, [RZ] ;  /* 0x00000000fffff984 */ /* 0x000fe20000000800 */
[----:B------:R-:W-:Y:S01]  /*2d60*/  @!PT LDS RZ, [RZ] ;  /* 0x00000000fffff984 */ /* 0x000fe20000000800 */
[----:B------:R-:W-:Y:S01]  /*2d70*/  @!PT LDS RZ, [RZ] ;  /* 0x00000000fffff984 */ /* 0x000fe20000000800 */
[----:B------:R-:W-:Y:S01]  /*2d80*/  @!PT LDS RZ, [RZ] ;  /* 0x00000000fffff984 */ /* 0x000fe20000000800 */
[----:B------:R2:W-:Y:S06]  /*2d90*/  MEMBAR.ALL.CTA ;  /* 0x0000000000007992 */ /* 0x0005ec0000008000 */
[----:B--2---:R-:W2:Y:S01]  /*2da0*/  FENCE.VIEW.ASYNC.S ;  /* 0x00000000000073c6 */ /* 0x004ea20000000000 */
[----:B------:R-:W-:Y:S01]  /*2db0*/  SEL R11, R11, RZ, P1 ;  /* 0x000000ff0b0b7207 */ /* 0x000fe20000800000 */
[----:B--2---:R2:W-:Y:S01]  /*2dc0*/  SYNCS.ARRIVE.TRANS64.RED.A1T0 RZ, [R0+URZ], RZ ;  /* 0x000000ff00ff79a7 */ /* 0x0045e200081004ff */
[----:B-1----:R-:W-:-:S02]  /*2dd0*/  LOP3.LUT P3, RZ, R6, 0x1, RZ, 0xc0, !PT ;  /* 0x0000000106ff7812 */ /* 0x002fc4000786c0ff */
[----:B------:R-:W-:-:S04]  /*2de0*/  SEL R4, RZ, 0x1, P1 ;  /* 0x00000001ff047807 */ /* 0x000fc80000800000 */
[----:B------:R-:W-:Y:S02]  /*2df0*/  LOP3.LUT R9, R9, R4, RZ, 0x3c, !PT ;  /* 0x0000000409097212 */ /* 0x000fe400078e3cff */
[----:B--2---:R-:W-:-:S04]  /*2e00*/  SEL R0, RZ, 0x1, P0 ;  /* 0x00000001ff007807 */ /* 0x004fc80000000000 */
[----:B------:R-:W-:Y:S01]  /*2e10*/  LOP3.LUT R8, R8, R0, RZ, 0x3c, !PT ;  /* 0x0000000008087212 */ /* 0x000fe200078e3cff */
[----:B------:R-:W-:Y:S06]  /*2e20*/  @P3 BRA `(.L_x_52) ;  /* 0xfffffffc002c3947 */ /* 0x000fec000383ffff */
[----:B------:R-:W-:Y:S01]  /*2e30*/  ULEA UR5, UR6, UR37, 0x3 ;  /* 0x0000002506057291 */ /* 0x000fe2000f8e18ff */
[----:B------:R-:W-:-:S08]  /*2e40*/  SHF.L.U32 R2, R12, 0x1f, RZ ;  /* 0x0000001f0c027819 */ /* 0x000fd000000006ff */
[----:B------:R-:W1:Y:S02]  /*2e50*/  SYNCS.PHASECHK.TRANS64 P0, [UR5+0xa0], R2 ;  /* 0x0000a002ff0075a7 */ /* 0x000e640008001005 */
[----:B-1----:R-:W-:Y:S05]  /*2e60*/  @P0 BRA `(.L_x_53) ;  /* 0x0000000000080947 */ /* 0x002fea0003800000 */
[----:B------:R-:W1:Y:S02]  /*2e70*/  SYNCS.PHASECHK.TRANS64.TRYWAIT P0, [UR5+0xa0], R2 ;  /* 0x0000a002ff0075a7 */ /* 0x000e640008001105 */
[----:B-1----:R-:W-:Y:S05]  /*2e80*/  @!P0 BRA `(.L_x_54) ;  /* 0x0000006000848947 */ /* 0x002fea0003800000 */
.L_x_53:
[----:B------:R-:W-:-:S04]  /*2e90*/  UIADD3 UR4, UPT, UPT, UR6, 0x1, URZ ;  /* 0x0000000106047890 */ /* 0x000fc8000fffe0ff */
[----:B------:R-:W-:-:S04]  /*2ea0*/  UISETP.NE.AND UP0, UPT, UR4, 0x2, UPT ;  /* 0x000000020400788c */ /* 0x000fc8000bf05270 */
[----:B------:R-:W-:Y:S02]  /*2eb0*/  USEL UR7, URZ, 0x1, UP0 ;  /* 0x00000001ff077887 */ /* 0x000fe40008000000 */
[----:B------:R-:W-:-:S04]  /*2ec0*/  USEL UR4, UR4, URZ, UP0 ;  /* 0x000000ff04047287 */ /* 0x000fc80008000000 */
[----:B------:R-:W-:Y:S01]  /*2ed0*/  ULEA UR4, UR4, UR37, 0x3 ;  /* 0x0000002504047291 */ /* 0x000fe2000f8e18ff */
[----:B-1----:R-:W-:-:S04]  /*2ee0*/  LOP3.LUT R2, R12, UR7, RZ, 0x3c, !PT ;  /* 0x000000070c027c12 */ /* 0x002fc8000f8e3cff */
[----:B------:R-:W-:-:S04]  /*2ef0*/  SHF.L.U32 R0, R2, 0x1f, RZ ;  /* 0x0000001f02007819 */ /* 0x000fc800000006ff */
[----:B------:R-:W1:Y:S02]  /*2f00*/  SYNCS.PHASECHK.TRANS64 P0, [UR4+0xa0], R0 ;  /* 0x0000a000ff0075a7 */ /* 0x000e640008001004 */
[----:B-1----:R-:W-:Y:S05]  /*2f10*/  @P0 EXIT ;  /* 0x000000000000094d */ /* 0x002fea0003800000 */
[----:B------:R-:W-:Y:S02]  /*2f20*/  SHF.L.U32 R2, R2, 0x1f, RZ ;  /* 0x0000001f02027819 */ /* 0x000fe400000006ff */
[----:B------:R-:W-:-:S07]  /*2f30*/  MOV R0, UR4 ;  /* 0x0000000400007c02 */ /* 0x000fce0008000f00 */
.L_x_55:
[----:B-1----:R1:W2:Y:S02]  /*2f40*/  SYNCS.PHASECHK.TRANS64.TRYWAIT P0, [R0+URZ+0xa0], R2 ;  /* 0x0000a002000075a7 */ /* 0x0022a400080011ff */
[----:B--2---:R-:W-:Y:S05]  /*2f50*/  @!P0 NANOSLEEP.SYNCS 0x989680 ;  /* 0x009896800000895d */ /* 0x004fea0003900000 */
[----:B------:R-:W2:Y:S02]  /*2f60*/  @!P0 SYNCS.PHASECHK.TRANS64 P0, [R0+URZ+0xa0], R2 ;  /* 0x0000a002000085a7 */ /* 0x000ea400080010ff */
[----:B--2---:R-:W-:Y:S05]  /*2f70*/  @P0 EXIT ;  /* 0x000000000000094d */ /* 0x004fea0003800000 */
[----:B------:R-:W-:Y:S05]  /*2f80*/  BRA `(.L_x_55) ;  /* 0xfffffffc00ec7947 */ /* 0x000fea000383ffff */
.L_x_48:
[----:B------:R-:W-:Y:S05]  /*2f90*/  BRA.U UP4, `(.L_x_56) ;  /* 0x0000001504487547 */ /* 0x000fea000b800000 */
[----:B------:R-:W-:Y:S01]  /*2fa0*/  UMOV UR4, 0x40 ;  /* 0x0000004000047882 */ /* 0x000fe20000000000 */
[----:B------:R-:W-:Y:S01]  /*2fb0*/  NOP ;  /* 0x0000000000007918 */ /* 0x000fe20000000000 */
[----:B------:R-:W-:Y:S01]  /*2fc0*/  ULEA UR4, UR37, UR4, 0x18 ;  /* 0x0000000425047291 */ /* 0x000fe2000f8ec0ff */
[----:B------:R-:W-:Y:S02]  /*2fd0*/  UMOV UR5, 0x400 ;  /* 0x0000040000057882 */ /* 0x000fe40000000000 */
[----:B------:R-:W-:-:S06]  /*2fe0*/  ULEA UR37, UR37, UR5, 0x18 ;  /* 0x0000000525257291 */ /* 0x000fcc000f8ec0ff */
[----:B------:R-:W1:Y:S02]  /*2ff0*/  LDS.U8 R2, [UR4+0x1c] ;  /* 0x00001c04ff027984 */ /* 0x000e640008000000 */
[----:B-1----:R-:W-:-:S13]  /*3000*/  ISETP.NE.AND P0, PT, R2, RZ, PT ;  /* 0x000000ff0200720c */ /* 0x002fda0003f05270 */
[----:B------:R-:W-:Y:S05]  /*3010*/  @P0 BRA `(.L_x_57) ;  /* 0x0000000400080947 */ /* 0x000fea0003800000 */
[----:B------:R-:W-:Y:S02]  /*3020*/  UISETP.NE.U32.AND UP0, UPT, UR9, 0x1, UPT ;  /* 0x000000010900788c */ /* 0x000fe4000bf05070 */
[----:B------:R-:W-:-:S07]  /*3030*/  UIADD3 UR6, UPT, UPT, UR4, 0x8, URZ ;  /* 0x0000000804067890 */ /* 0x000fce000fffe0ff */
[----:B------:R-:W-:Y:S05]  /*3040*/  BRA.U !UP0, `(.L_x_58) ;  /* 0x00000001089c7547 */ /* 0x000fea000b800000 */
[----:B------:R-:W-:Y:S01]  /*3050*/  ELECT P0, URZ, PT ;  /* 0x0000000000ff782f */ /* 0x000fe20003800000 */
[----:B------:R-:W-:-:S12]  /*3060*/  BSSY B0, `(.L_x_58) ;  /* 0x0000025000007945 */ /* 0x000fd80003800000 */
[----:B------:R-:W-:Y:S05]  /*3070*/  @!P0 BRA `(.L_x_59) ;  /* 0x00000000008c8947 */ /* 0x000fea0003800000 */
[----:B------:R-:W-:-:S05]  /*3080*/  UMOV UR5, 0x10 ;  /* 0x0000001000057882 */ /* 0x000fca0000000000 */
[----:B------:R-:W-:Y:S04]  /*3090*/  DEPBAR.LE SB1, 0x36 ;  /* 0x00009d800000791a */ /* 0x000fe80000000000 */
[----:B------:R-:W1:Y:S02]  /*30a0*/  UTCATOMSWS.2CTA.FIND_AND_SET.ALIGN UP1, UR5, UR5 ;  /* 0x00000005000575e3 */ /* 0x000e640008220800 */
[----:B-1----:R-:W-:Y:S01]  /*30b0*/  MOV R10, UR5 ;  /* 0x00000005000a7c02 */ /* 0x002fe20008000f00 */
[----:B------:R-:W-:Y:S06]  /*30c0*/  BRA.U UP1, `(.L_x_60) ;  /* 0x0000000101187547 */ /* 0x000fec000b800000 */
.L_x_61:
[----:B------:R-:W-:Y:S05]  /*30d0*/  NANOSLEEP 0x64 ;  /* 0x000000640000795d */ /* 0x000fea0003800000 */
[----:B------:R-:W-:-:S05]  /*30e0*/  UMOV UR5, 0x10 ;  /* 0x0000001000057882 */ /* 0x000fca0000000000 */
[----:B------:R-:W-:Y:S04]  /*30f0*/  DEPBAR.LE SB1, 0x36 ;  /* 0x00009d800000791a */ /* 0x000fe80000000000 */
[----:B------:R-:W1:Y:S02]  /*3100*/  UTCATOMSWS.2CTA.FIND_AND_SET.ALIGN UP1, UR5, UR5 ;  /* 0x00000005000575e3 */ /* 0x000e640008220800 */
[----:B-1----:R-:W-:Y:S01]  /*3110*/  MOV R10, UR5 ;  /* 0x00000005000a7c02 */ /* 0x002fe20008000f00 */
[----:B------:R-:W-:Y:S05]  /*3120*/  BRA.U !UP1, `(.L_x_61) ;  /* 0xfffffffd09e87547 */ /* 0x000fea000b83ffff */
.L_x_60:
[----:B------:R-:W1:Y:S01]  /*3130*/  LDS R5, [UR4+0x10] ;  /* 0x00001004ff057984 */ /* 0x000e620008000800 */
[----:B------:R-:W-:Y:S01]  /*3140*/  IMAD.U32 R3, RZ, RZ, UR37 ;  /* 0x00000025ff037e24 */ /* 0x000fe2000f8e00ff */
[----:B------:R-:W-:-:S03]  /*3150*/  MOV R2, UR8 ;  /* 0x0000000800027c02 */ /* 0x000fc60008000f00 */
[----:B------:R-:W-:Y:S01]  /*3160*/  VIADD R3, R3, 0x140 ;  /* 0x0000014003037836 */ /* 0x000fe20000000000 */
[----:B-1----:R-:W-:-:S04]  /*3170*/  SHF.L.U32 R5, R5, 0x1f, RZ ;  /* 0x0000001f05057819 */ /* 0x002fc800000006ff */
[----:B------:R-:W1:Y:S02]  /*3180*/  SYNCS.PHASECHK.TRANS64.TRYWAIT P0, [UR4+0x8], R5 ;  /* 0x00000805ff0075a7 */ /* 0x000e640008001104 */
[----:B-1----:R-:W-:Y:S05]  /*3190*/  @P0 BRA `(.L_x_62) ;  /* 0x0000000000080947 */ /* 0x002fea0003800000 */
[----:B------:R-:W1:Y:S02]  /*31a0*/  SYNCS.PHASECHK.TRANS64.TRYWAIT P0, [UR4+0x8], R5 ;  /* 0x00000805ff0075a7 */ /* 0x000e640008001104 */
[----:B-1----:R-:W-:Y:S05]  /*31b0*/  @!P0 BRA `(.L_x_63) ;  /* 0x0000005c00d08947 */ /* 0x002fea0003800000 */
.L_x_62:
[----:B-1----:R-:W-:Y:S01]  /*31c0*/  HFMA2 R4, -RZ, RZ, 0, 5.9604644775390625e-08 ;  /* 0x00000001ff047431 */ /* 0x002fe200000001ff */
[----:B------:R-:W-:Y:S01]  /*31d0*/  UPRMT UR5, UR8, 0x654, UR6 ;  /* 0x0000065408057896 */ /* 0x000fe20008000006 */
[----:B------:R-:W-:Y:S01]  /*31e0*/  IMAD.MOV.U32 R7, RZ, RZ, 0xffff ;  /* 0x0000ffffff077424 */ /* 0x000fe200078e00ff */
[----:B------:R-:W-:Y:S01]  /*31f0*/  PRMT R2, R2, 0x654, R3 ;  /* 0x0000065402027816 */ /* 0x000fe20000000003 */
[----:B------:R-:W-:Y:S02]  /*3200*/  IMAD.MOV.U32 R5, RZ, RZ, 0x4 ;  /* 0x00000004ff057424 */ /* 0x000fe400078e00ff */
[----:B------:R-:W-:Y:S01]  /*3210*/  IMAD.SHL.U32 R9, R10, 0x20, RZ ;  /* 0x000000200a097824 */ /* 0x000fe200078e00ff */
[----:B------:R-:W-:Y:S02]  /*3220*/  MOV R3, UR5 ;  /* 0x0000000500037c02 */ /* 0x000fe40008000f00 */
[-C--:B------:R-:W-:Y:S01]  /*3230*/  SHF.L.U32 R7, R7, R10.reuse, RZ ;  /* 0x0000000a07077219 */ /* 0x080fe200000006ff */
[----:B------:R1:W-:Y:S01]  /*3240*/  SYNCS.ARRIVE.TRANS64.RED RZ, [UR5], R5 ;  /* 0x00000005ffff79a7 */ /* 0x0003e20008000405 */
[----:B------:R-:W-:Y:S01]  /*3250*/  SHF.L.U32 R6, R4, R10, RZ ;  /* 0x0000000a04067219 */ /* 0x000fe200000006ff */
[----:B------:R1:W-:Y:S04]  /*3260*/  STS [UR37+0x140], R9 ;  /* 0x00014009ff007988 */ /* 0x0003e80008000825 */
[----:B------:R1:W-:Y:S04]  /*3270*/  STAS [R2.64], R10 ;  /* 0x0000000a02007dbd */ /* 0x0003e8000c0008ff */
[----:B------:R1:W-:Y:S04]  /*3280*/  ATOMS.OR RZ, [UR4+0x14], R7 ;  /* 0x00001407ffff798c */ /* 0x0003e8000b000004 */
[----:B------:R1:W-:Y:S04]  /*3290*/  ATOMS.OR RZ, [UR4+0x18], R6 ;  /* 0x00001806ffff798c */ /* 0x0003e8000b000004 */
[----:B------:R1:W-:Y:S02]  /*32a0*/  ATOMS.XOR RZ, [UR4+0x10], R4 ;  /* 0x00001004ffff798c */ /* 0x0003e4000b800004 */
.L_x_59:
[----:B------:R-:W-:Y:S05]  /*32b0*/  BSYNC B0 ;  /* 0x0000000000007941 */ /* 0x000fea0003800000 */
.L_x_58:
[----:B------:R-:W-:Y:S05]  /*32c0*/  BRA.U UP0, `(.L_x_64) ;  /* 0x00000001006c7547 */ /* 0x000fea000b800000 */
[----:B------:R-:W-:-:S03]  /*32d0*/  UMOV UR5, 0xffffffff ;  /* 0xffffffff00057882 */ /* 0x000fc60000000000 */
[----:B------:R-:W-:Y:S05]  /*32e0*/  BRA.DIV UR5, `(.L_x_65) ;  /* 0x0000005e059c7947 */ /* 0x000fea000b800000 */
[----:B------:R-:W-:-:S13]  /*32f0*/  ELECT P6, URZ, PT ;  /* 0x0000000000ff782f */ /* 0x000fda00038c0000 */
.L_x_160:
[----:B------:R-:W-:Y:S05]  /*3300*/  @!P6 BRA `(.L_x_64) ;  /* 0x00000000005ce947 */ /* 0x000fea0003800000 */
[----:B-1----:R-:W1:Y:S02]  /*3310*/  LDS R3, [UR4+0x10] ;  /* 0x00001004ff037984 */ /* 0x002e640008000800 */
[----:B-1----:R-:W-:-:S04]  /*3320*/  SHF.L.U32 R3, R3, 0x1f, RZ ;  /* 0x0000001f03037819 */ /* 0x002fc800000006ff */
[----:B------:R-:W1:Y:S02]  /*3330*/  SYNCS.PHASECHK.TRANS64.TRYWAIT P0, [UR4+0x8], R3 ;  /* 0x00000803ff0075a7 */ /* 0x000e640008001104 */
[----:B-1----:R-:W-:Y:S05]  /*3340*/  @P0 BRA `(.L_x_66) ;  /* 0x0000000000080947 */ /* 0x002fea0003800000 */
[----:B------:R-:W1:Y:S02]  /*3350*/  SYNCS.PHASECHK.TRANS64.TRYWAIT P0, [UR4+0x8], R3 ;  /* 0x00000803ff0075a7 */ /* 0x000e640008001104 */
[----:B-1----:R-:W-:Y:S05]  /*3360*/  @!P0 BRA `(.L_x_67) ;  /* 0x0000005c009c8947 */ /* 0x002fea0003800000 */
.L_x_66:
[----:B------:R-:W2:Y:S01]  /*3370*/  LDS R5, [UR37+0x140] ;  /* 0x00014025ff057984 */ /* 0x000ea20008000800 */
[----:B-1----:R-:W-:Y:S02]  /*3380*/  HFMA2 R2, -RZ, RZ, 0, 5.9604644775390625e-08 ;  /* 0x00000001ff027431 */ /* 0x002fe400000001ff */
[----:B------:R-:W-:Y:S01]  /*3390*/  IMAD.MOV.U32 R3, RZ, RZ, 0xffff ;  /* 0x0000ffffff037424 */ /* 0x000fe200078e00ff */
[----:B------:R-:W-:Y:S01]  /*33a0*/  UPRMT UR5, UR8, 0x654, UR6 ;  /* 0x0000065408057896 */ /* 0x000fe20008000006 */
[----:B--2---:R-:W-:-:S03]  /*33b0*/  IMAD.SHL.U32 R4, R5, 0x20, RZ ;  /* 0x0000002005047824 */ /* 0x004fc600078e00ff */
[-C--:B------:R-:W-:Y:S02]  /*33c0*/  SHF.L.U32 R3, R3, R5.reuse, RZ ;  /* 0x0000000503037219 */ /* 0x080fe400000006ff */
[----:B------:R-:W-:Y:S01]  /*33d0*/  SHF.L.U32 R5, R2, R5, RZ ;  /* 0x0000000502057219 */ /* 0x000fe200000006ff */
[----:B------:R2:W-:Y:S04]  /*33e0*/  STS [UR37+0x140], R4 ;  /* 0x00014004ff007988 */ /* 0x0005e80008000825 */
[----:B------:R2:W-:Y:S04]  /*33f0*/  ATOMS.OR RZ, [UR4+0x14], R3 ;  /* 0x00001403ffff798c */ /* 0x0005e8000b000004 */
[----:B------:R2:W-:Y:S01]  /*3400*/  ATOMS.OR RZ, [UR4+0x18], R5 ;  /* 0x00001805ffff798c */ /* 0x0005e2000b000004 */
[----:B------:R-:W-:Y:S03]  /*3410*/  SYNCS.ARRIVE.TRANS64.RED.A1T0 RZ, [UR5], RZ ;  /* 0x000000ffffff79a7 */ /* 0x000fe60008100405 */
[----:B------:R2:W-:Y:S01]  /*3420*/  ATOMS.XOR RZ, [UR4+0x10], R2 ;  /* 0x00001002ffff798c */ /* 0x0005e2000b800004 */
[----:B------:R-:W-:Y:S05]  /*3430*/  BRA `(.L_x_64) ;  /* 0x0000000000107947 */ /* 0x000fea0003800000 */
.L_x_57:
[----:B------:R-:W-:-:S05]  /*3440*/  MOV R2, 0xffffffff ;  /* 0xffffffff00027802 */ /* 0x000fca0000000f00 */
[----:B------:R1:W-:Y:S02]  /*3450*/  STS [UR37+0x140], R2 ;  /* 0x00014002ff007988 */ /* 0x0003e40008000825 */
[----:B-1----:R-:W-:Y:S02]  /*3460*/  MOV R2, 0x3480 ;  /* 0x0000348000027802 */ /* 0x002fe40000000f00 */
[----:B-----5:R-:W-:Y:S05]  /*3470*/  CALL.REL.NOINC `($__internal_1_$__cuda_sm10x_tcgen05_guardrail_trap_phase_invalid_during_alloc) ;  /* 0x00000064002c7944 */ /* 0x020fea0003c00000 */
.L_x_64:
[----:B------:R-:W-:Y:S05]  /*3480*/  WARPSYNC.ALL ;  /* 0x0000000000007948 */ /* 0x000fea0003800000 */
[----:B------:R-:W3:Y:S01]  /*3490*/  S2UR UR11, SR_CgaCtaId ;  /* 0x00000000000b79c3 */ /* 0x000ee20000008800 */
[----:B------:R-:W-:Y:S01]  /*34a0*/  UMOV UR4, 0x400 ;  /* 0x0000040000047882 */ /* 0x000fe20000000000 */
[----:B------:R-:W-:-:S06]  /*34b0*/  NOP ;  /* 0x0000000000007918 */ /* 0x000fcc0000000000 */
[----:B------:R-:W-:Y:S06]  /*34c0*/  BAR.ARV 0x6, 0xa0 ;  /* 0x0182800000007b1d */ /* 0x000fec0000002000 */
[----:B------:R-:W4:Y:S01]  /*34d0*/  LDCU UR5, c[0x0][0x38c] ;  /* 0x00007180ff0577ac */ /* 0x000f220008000800 */
[----:B------:R-:W-:Y:S01]  /*34e0*/  LOP3.LUT R0, R0, 0xffff, RZ, 0xc0, !PT ;  /* 0x0000ffff00007812 */ /* 0x000fe200078ec0ff */
[----:B-1----:R-:W-:Y:S01]  /*34f0*/  IMAD.MOV.U32 R9, RZ, RZ, 0x1 ;  /* 0x00000001ff097424 */ /* 0x002fe200078e00ff */
[----:B------:R-:W-:Y:S01]  /*3500*/  LOP3.LUT R8, R8, 0xffff, RZ, 0xc0, !PT ;  /* 0x0000ffff08087812 */ /* 0x000fe200078ec0ff */
[----:B------:R-:W-:Y:S01]  /*3510*/  UMOV UR17, URZ ;  /* 0x000000ff00117c82 */ /* 0x000fe20008000000 */
[----:B------:R-:W-:Y:S01]  /*3520*/  R2UR UR12, R0 ;  /* 0x00000000000c72ca */ /* 0x000fe200000e0000 */
[----:B------:R-:W-:Y:S01]  /*3530*/  UMOV UR16, URZ ;  /* 0x000000ff00107c82 */ /* 0x000fe20008000000 */
[----:B------:R-:W-:Y:S01]  /*3540*/  R2UR UR13, R8 ;  /* 0x00000000080d72ca */ /* 0x000fe200000e0000 */
[----:B------:R-:W-:Y:S01]  /*3550*/  IMAD.MOV.U32 R8, RZ, RZ, RZ ;  /* 0x000000ffff087224 */ /* 0x000fe200078e00ff */
[----:B------:R-:W-:Y:S01]  /*3560*/  UMOV UR15, URZ ;  /* 0x000000ff000f7c82 */ /* 0x000fe20008000000 */
[----:B---3--:R-:W-:-:S02]  /*3570*/  ULEA UR11, UR11, UR4, 0x18 ;  /* 0x000000040b0b7291 */ /* 0x008fc4000f8ec0ff */
[----:B------:R-:W-:Y:S02]  /*3580*/  UISETP.NE.AND UP2, UPT, UR9, URZ, UPT ;  /* 0x000000ff0900728c */ /* 0x000fe4000bf45270 */
[----:B------:R-:W-:Y:S02]  /*3590*/  UIADD3 UR14, UPT, UPT, UR11, 0x6400, URZ ;  /* 0x000064000b0e7890 */ /* 0x000fe4000fffe0ff */
[----:B------:R-:W-:Y:S02]  /*35a0*/  UIADD3 UR4, UPT, UPT, UR11, 0x1a400, URZ ;  /* 0x0001a4000b047890 */ /* 0x000fe4000fffe0ff */
[----:B----4-:R-:W-:Y:S01]  /*35b0*/  UIADD3 UR5, UPT, UPT, UR5, 0x7f, URZ ;  /* 0x0000007f05057890 */ /* 0x010fe2000fffe0ff */
[----:B--2---:R-:W1:Y:S01]  /*35c0*/  LDS R2, [UR11+0x140] ;  /* 0x0001400bff027984 */ /* 0x004e620008000800 */
[----:B------:R-:W-:Y:S02]  /*35d0*/  USHF.R.U32.HI UR14, URZ, 0x4, UR14 ;  /* 0x00000004ff0e7899 */ /* 0x000fe4000801160e */
[----:B------:R-:W-:-:S02]  /*35e0*/  USHF.R.S32.HI UR10, URZ, 0x1f, UR5 ;  /* 0x0000001fff0a7899 */ /* 0x000fc40008011405 */
[----:B------:R-:W-:Y:S02]  /*35f0*/  USHF.R.U32.HI UR4, URZ, 0x4, UR4 ;  /* 0x00000004ff047899 */ /* 0x000fe40008011604 */
[----:B------:R-:W-:Y:S02]  /*3600*/  ULEA.HI UR10, UR10, UR5, URZ, 0x7 ;  /* 0x000000050a0a7291 */ /* 0x000fe4000f8f38ff */
[----:B------:R-:W-:Y:S02]  /*3610*/  ULOP3.LUT UR14, UR14, 0x3fff, URZ, 0xc0, !UPT ;  /* 0x00003fff0e0e7892 */ /* 0x000fe4000f8ec0ff */
[----:B------:R-:W-:Y:S02]  /*3620*/  USHF.R.S32.HI UR10, URZ, 0x7, UR10 ;  /* 0x00000007ff0a7899 */ /* 0x000fe4000801140a */
[----:B------:R-:W-:Y:S02]  /*3630*/  ULOP3.LUT UR4, UR4, 0x3fff, URZ, 0xc0, !UPT ;  /* 0x00003fff04047892 */ /* 0x000fe4000f8ec0ff */
[----:B------:R-:W-:Y:S01]  /*3640*/  UISETP.LT.AND UP0, UPT, UR10, 0x1, UPT ;  /* 0x000000010a00788c */ /* 0x000fe2000bf01270 */
[----:B------:R-:W-:Y:S01]  /*3650*/  UMOV UR34, 0x0 ;  /* 0x0000000000227882 */ /* 0x000fe20000000000 */
        /* <DEDUP_REMOVED lines=9> */
[----:B------:R-:W-:-:S02]  /*36f0*/  ULOP3.LUT UR14, UR14, 0x10000, URZ, 0xfc, !UPT ;  /* 0x000100000e0e7892 */ /* 0x000fc4000f8efcff */
[----:B------:R-:W-:Y:S02]  /*3700*/  ULOP3.LUT UR4, UR4, 0x10000, URZ, 0xfc, !UPT ;  /* 0x0001000004047892 */ /* 0x000fe4000f8efcff */
[----:B------:R-:W-:Y:S01]  /*3710*/  USEL UR23, UR10, 0x1, !UP0 ;  /* 0x000000010a177887 */ /* 0x000fe2000c000000 */
[----:B------:R-:W-:Y:S01]  /*3720*/  UMOV UR40, 0x0 ;  /* 0x0000000000287882 */ /* 0x000fe20000000000 */
[----:B------:R-:W-:Y:S01]  /*3730*/  UMOV UR41, 0x8300490 ;  /* 0x0830049000297882 */ /* 0x000fe20000000000 */
[----:B------:R-:W-:Y:S01]  /*3740*/  UMOV UR38, 0x0 ;  /* 0x0000000000267882 */ /* 0x000fe20000000000 */
[----:B------:R-:W-:Y:S01]  /*3750*/  UMOV UR39, 0x8300490 ;  /* 0x0830049000277882 */ /* 0x000fe20000000000 */
[----:B------:R-:W-:Y:S01]  /*3760*/  UMOV UR36, 0x0 ;  /* 0x0000000000247882 */ /* 0x000fe20000000000 */
[----:B------:R-:W-:Y:S01]  /*3770*/  UMOV UR37, 0x8300490 ;  /* 0x0830049000257882 */ /* 0x000fe20000000000 */
[----:B-1----:R-:W-:Y:S02]  /*3780*/  R2UR UR18, R2 ;  /* 0x00000000021272ca */ /* 0x002fe400000e0000 */
[----:B------:R-:W-:-:S13]  /*3790*/  CS2R R2, SRZ ;  /* 0x0000000000027805 */ /* 0x000fda000001ff00 */
.L_x_75:
[C---:B------:R-:W-:Y:S02]  /*37a0*/  LEA R0, R8.reuse, UR11, 0x3 ;  /* 0x0000000b08007c11 */ /* 0x040fe4000f8e18ff */
[----:B------:R-:W-:Y:S02]  /*37b0*/  SHF.L.U32 R4, R3, 0x1f, RZ ;  /* 0x0000001f03047819 */ /* 0x000fe400000006ff */
[----:B------:R-:W-:Y:S02]  /*37c0*/  LEA R5, R8, UR11, 0x4 ;  /* 0x0000000b08057c11 */ /* 0x000fe4000f8e20ff */
[----:B------:R-:W1:Y:S02]  /*37d0*/  SYNCS.PHASECHK.TRANS64.TRYWAIT P0, [R0+URZ+0x90], R4 ;  /* 0x00009004000075a7 */ /* 0x000e6400080011ff */
[----:B-1-34-:R-:W-:Y:S05]  /*37e0*/  @!P0 BRA `(.L_x_68) ;  /* 0x0000005800948947 */ /* 0x01afea0003800000 */
.L_x_161:
[----:B-1----:R-:W1:Y:S01]  /*37f0*/  LDS.128 R4, [R5+0x120] ;  /* 0x0001200005047984 */ /* 0x002e620000000c00 */
[----:B------:R-:W-:Y:S02]  /*3800*/  VIADD R0, R0, 0xa0 ;  /* 0x000000a000007836 */ /* 0x000fe40000000000 */
[----:B------:R-:W-:Y:S01]  /*3810*/  VIADD R8, R8, 0x1 ;  /* 0x0000000108087836 */ /* 0x000fe20000000000 */
[----:B------:R-:W-:Y:S01]  /*3820*/  @!PT LDS RZ, [RZ] ;  /* 0x00000000fffff984 */ /* 0x000fe20000000800 */
[----:B------:R-:W-:Y:S01]  /*3830*/  @!PT LDS RZ, [RZ] ;  /* 0x00000000fffff984 */ /* 0x000fe20000000800 */
[----:B------:R-:W-:Y:S01]  /*3840*/  @!PT LDS RZ, [RZ] ;  /* 0x00000000fffff984 */ /* 0x000fe20000000800 */
[----:B------:R-:W-:Y:S01]  /*3850*/  @!PT LDS RZ, [RZ] ;  /* 0x00000000fffff984 */ /* 0x000fe20000000800 */
[----:B------:R2:W-:Y:S06]  /*3860*/  MEMBAR.ALL.CTA ;  /* 0x0000000000007992 */ /* 0x0005ec0000008000 */
[----:B--2---:R-:W2:Y:S01]  /*3870*/  FENCE.VIEW.ASYNC.S ;  /* 0x00000000000073c6 */ /* 0x004ea20000000000 */
[----:B------:R-:W-:-:S04]  /*3880*/  PRMT R0, RZ, 0x654, R0 ;  /* 0x00000654ff007816 */ /* 0x000fc80000000000 */
[----:B--2---:R2:W-:Y:S01]  /*3890*/  SYNCS.ARRIVE.TRANS64.RED.A1T0 RZ, [R0+URZ], RZ ;  /* 0x000000ff00ff79a7 */ /* 0x0045e200081004ff */
[----:B-1----:R-:W-:Y:S01]  /*38a0*/  LOP3.LUT P1, RZ, R6, 0x1, RZ, 0xc0, !PT ;  /* 0x0000000106ff7812 */ /* 0x002fe2000782c0ff */
[----:B--2---:R-:W-:-:S12]  /*38b0*/  BRA.U UP2, `(.L_x_69) ;  /* 0x0000000502587547 */ /* 0x004fd8000b800000 */
[----:B------:R-:W1:Y:S01]  /*38c0*/  LDCU UR5, c[0x0][0x38c] ;  /* 0x00007180ff0577ac */ /* 0x000e620008000800 */
[----:B------:R-:W-:Y:S02]  /*38d0*/  PLOP3.LUT P2, PT, PT, PT, PT, 0x80, 0x8 ;  /* 0x000000000008781c */ /* 0x000fe40003f4f070 */
[----:B------:R-:W-:Y:S01]  /*38e0*/  SHF.L.U32 R4, R9, 0x1f, RZ ;  /* 0x0000001f09047819 */ /* 0x000fe200000006ff */
[----:B------:R-:W-:Y:S02]  /*38f0*/  ULEA UR19, UR17, UR11, 0x3 ;  /* 0x0000000b11137291 */ /* 0x000fe4000f8e18ff */
[----:B------:R-:W-:Y:S02]  /*3900*/  UIMAD UR20, UR17, 0x60, UR18 ;  /* 0x00000060111478a4 */ /* 0x000fe4000f8e0212 */
[----:B-1----:R-:W-:-:S06]  /*3910*/  UISETP.GE.AND UP0, UPT, UR5, 0x1, UPT ;  /* 0x000000010500788c */ /* 0x002fcc000bf06270 */
[----:B------:R-:W-:-:S05]  /*3920*/  PLOP3.LUT P0, PT, PT, PT, UP0, 0x80, 0x8 ;  /* 0x000000000008781c */ /* 0x000fca0003f0f008 */
[----:B------:R-:W-:-:S08]  /*3930*/  @UP0 ULEA UR5, UR16, UR11, 0x3 ;  /* 0x0000000b10050291 */ /* 0x000fd0000f8e18ff */
[----:B------:R-:W-:-:S04]  /*3940*/  @P0 SHF.L.U32 R0, R2, 0x1f, RZ ;  /* 0x0000001f02000819 */ /* 0x000fc800000006ff */
[----:B------:R1:W2:Y:S01]  /*3950*/  @P0 SYNCS.PHASECHK.TRANS64.TRYWAIT P2, [UR5], R0 ;  /* 0x00000000ff0005a7 */ /* 0x0002a20008041105 */
[----:B------:R-:W3:Y:S02]  /*3960*/  SYNCS.PHASECHK.TRANS64.TRYWAIT P0, [UR19+0xd0], R4 ;  /* 0x0000d004ff0075a7 */ /* 0x000ee40008001113 */
[----:B-123--:R-:W-:Y:S05]  /*3970*/  @!P0 BRA `(.L_x_70) ;  /* 0x0000005800448947 */ /* 0x00efea0003800000 */
.L_x_163:
[----:B------:R-:W-:Y:S01]  /*3980*/  UMOV UR22, UR15 ;  /* 0x0000000f00167c82 */ /* 0x000fe20008000000 */
[----:B------:R-:W-:Y:S05]  /*3990*/  BRA.U !UP0, `(.L_x_71) ;  /* 0x0000000508107547 */ /* 0x000fea000b800000 */
[----:B------:R-:W-:Y:S02]  /*39a0*/  UIADD3 UR22, UPT, UPT, UR23, UR15, URZ ;  /* 0x0000000f17167290 */ /* 0x000fe4000fffe0ff */
[----:B------:R-:W-:Y:S01]  /*39b0*/  UPLOP3.LUT UP3, UPT, UPT, UPT, UPT, 0x40, 0x4 ;  /* 0x000000000004789c */ /* 0x000fe20003f6e870 */
[----:B------:R-:W-:Y:S01]  /*39c0*/  UMOV UR21, UR10 ;  /* 0x0000000a00157c82 */ /* 0x000fe20008000000 */
[----:B------:R-:W-:-:S09]  /*39d0*/  UMOV UR5, UR16 ;  /* 0x0000001000057c82 */ /* 0x000fd20008000000 */
.L_x_74:
[----:B--2---:R-:W-:Y:S01]  /*39e0*/  ULEA UR26, UR5, UR11, 0x3 ;  /* 0x0000000b051a7291 */ /* 0x004fe2000f8e18ff */
[----:B---3--:R-:W-:Y:S11]  /*39f0*/  @P2 BRA `(.L_x_72) ;  /* 0x00000000000c2947 */ /* 0x008ff60003800000 */
[----:B-1----:R-:W-:Y:S04]  /*3a00*/  SHF.L.U32 R4, R2, 0x1f, RZ ;  /* 0x0000001f02047819 */ /* 0x002fe800000006ff */
[----:B------:R-:W1:Y:S02]  /*3a10*/  SYNCS.PHASECHK.TRANS64.TRYWAIT P0, [UR26], R4 ;  /* 0x00000004ff0075a7 */ /* 0x000e64000800111a */
[----:B-1----:R-:W-:Y:S05]  /*3a20*/  @!P0 BRA `(.L_x_73) ;  /* 0x0000005800308947 */ /* 0x002fea0003800000 */
.L_x_72:
[----:B------:R-:W-:Y:S01]  /*3a30*/  UISETP.NE.AND UP0, UPT, UR21, 0x1, UPT ;  /* 0x000000011500788c */ /* 0x000fe2000bf05270 */
[----:B------:R-:W-:Y:S01]  /*3a40*/  PLOP3.LUT P2, PT, PT, PT, PT, 0x80, 0x8 ;  /* 0x000000000008781c */ /* 0x000fe20003f4f070 */
[----:B------:R-:W-:Y:S02]  /*3a50*/  UIADD3 UR16, UPT, UPT, UR5, 0x1, URZ ;  /* 0x0000000105107890 */ /* 0x000fe4000fffe0ff */
[----:B------:R-:W-:Y:S02]  /*3a60*/  UIMAD UR6, UR5, 0x600, UR4 ;  /* 0x00000600050678a4 */ /* 0x000fe4000f8e0204 */
[----:B------:R-:W-:Y:S01]  /*3a70*/  UISETP.NE.AND UP1, UPT, UR16, 0x5, UPT ;  /* 0x000000051000788c */ /* 0x000fe2000bf25270 */
[----:B------:R-:W-:Y:S01]  /*3a80*/  PLOP3.LUT P0, PT, PT, PT, UP0, 0x80, 0x8 ;  /* 0x000000000008781c */ /* 0x000fe20003f0f008 */
[----:B------:R-:W-:Y:S02]  /*3a90*/  ULEA UR70, UR5, UR14, 0xa ;  /* 0x0000000e05467291 */ /* 0x000fe4000f8e50ff */
[----:B------:R-:W-:Y:S02]  /*3aa0*/  USEL UR42, URZ, 0x1, UP1 ;  /* 0x00000001ff2a7887 */ /* 0x000fe40008800000 */
[----:B------:R-:W-:Y:S02]  /*3ab0*/  USEL UR16, UR16, URZ, UP1 ;  /* 0x000000ff10107287 */ /* 0x000fe40008800000 */
[----:B------:R-:W-:Y:S02]  /*3ac0*/  UIADD3 UR68, UPT, UPT, UR6, 0x2, URZ ;  /* 0x0000000206447890 */ /* 0x000fe4000fffe0ff */
[----:B------:R-:W-:Y:S01]  /*3ad0*/  @UP0 ULEA UR27, UR16, UR11, 0x3 ;  /* 0x0000000b101b0291 */ /* 0x000fe2000f8e18ff */
[----:B------:R-:W-:Y:S01]  /*3ae0*/  LOP3.LUT R2, R2, UR42, RZ, 0x3c, !PT ;  /* 0x0000002a02027c12 */ /* 0x000fe2000f8e3cff */
[----:B------:R-:W-:Y:S02]  /*3af0*/  UIADD3 UR66, UPT, UPT, UR70, 0x2, URZ ;  /* 0x0000000246427890 */ /* 0x000fe4000fffe0ff */
[----:B------:R-:W-:Y:S01]  /*3b00*/  UIADD3 UR64, UPT, UPT, UR6, 0x4, URZ ;  /* 0x0000000406407890 */ /* 0x000fe2000fffe0ff */
[----:B-1----:R-:W-:Y:S01]  /*3b10*/  @P0 SHF.L.U32 R0, R2, 0x1f, RZ ;  /* 0x0000001f02000819 */ /* 0x002fe200000006ff */
[----:B------:R-:W-:Y:S02]  /*3b20*/  UIADD3 UR62, UPT, UPT, UR70, 0x4, URZ ;  /* 0x00000004463e7890 */ /* 0x000fe4000fffe0ff */
[----:B------:R-:W-:Y:S01]  /*3b30*/  UIADD3 UR60, UPT, UPT, UR6, 0x6, URZ ;  /* 0x00000006063c7890 */ /* 0x000fe2000fffe0ff */
[----:B------:R2:W3:Y:S01]  /*3b40*/  @P0 SYNCS.PHASECHK.TRANS64.TRYWAIT P2, [UR27], R0 ;  /* 0x00000000ff0005a7 */ /* 0x0004e2000804111b */
[----:B------:R-:W-:Y:S02]  /*3b50*/  UIADD3 UR58, UPT, UPT, UR70, 0x6, URZ ;  /* 0x00000006463a7890 */ /* 0x000fe4000fffe0ff */
        /* <DEDUP_REMOVED lines=10> */
[----:B------:R-:W-:Y:S02]  /*3c00*/  UIADD3 UR21, UPT, UPT, UR21, -0x1, URZ ;  /* 0xffffffff15157890 */ /* 0x000fe4000fffe0ff */
[----:B------:R-:W-:Y:S01]  /*3c10*/  UISETP.NE.AND UP0, UPT, UR15, UR22, UPT ;  /* 0x000000160f00728c */ /* 0x000fe2000bf05270 */
[----:B------:R-:W-:Y:S01]  /*3c20*/  UMOV UR7, 0x40004040 ;  /* 0x4000404000077882 */ /* 0x000fe20000000000 */
[----:B------:R-:W-:Y:S01]  /*3c30*/  UMOV UR71, 0x40004040 ;  /* 0x4000404000477882 */ /* 0x000fe20000000000 */
[----:B------:R-:W-:Y:S01]  /*3c40*/  UMOV UR69, 0x40004040 ;  /* 0x4000404000457882 */ /* 0x000fe20000000000 */
[----:B------:R2:W-:Y:S01]  /*3c50*/  UTCHMMA.2CTA gdesc[UR70], gdesc[UR6], tmem[UR20], tmem[UR34], idesc[UR35], UP3 ;  /* 0x00ff2206460075ea */ /* 0x0005e20009a00014 */
[----:B------:R-:W-:Y:S01]  /*3c60*/  UPLOP3.LUT UP3, UPT, UPT, UPT, UPT, 0x80, 0x8 ;  /* 0x000000000008789c */ /* 0x000fe20003f6f070 */
[----:B------:R-:W-:Y:S01]  /*3c70*/  UMOV UR67, 0x40004040 ;  /* 0x4000404000437882 */ /* 0x000fe20000000000 */
[----:B------:R-:W-:Y:S01]  /*3c80*/  UMOV UR65, 0x40004040 ;  /* 0x4000404000417882 */ /* 0x000fe20000000000 */
[----:B------:R2:W-:Y:S01]  /*3c90*/  UTCHMMA.2CTA gdesc[UR66], gdesc[UR68], tmem[UR20], tmem[UR32], idesc[UR33], UPT ;  /* 0x00ff2044420075ea */ /* 0x0005e2000ba00014 */
        /* <DEDUP_REMOVED lines=14> */
[----:B------:R-:W-:Y:S01]  /*3d80*/  UMOV UR43, 0x40004040 ;  /* 0x40004040002b7882 */ /* 0x000fe20000000000 */
[----:B------:R2:W-:Y:S01]  /*3d90*/  UTCHMMA.2CTA gdesc[UR46], gdesc[UR48], tmem[UR20], tmem[UR38], idesc[UR39], UPT ;  /* 0x00ff26302e0075ea */ /* 0x0005e2000ba00014 */
[----:B------:R2:W-:Y:S01]  /*3da0*/  UTCHMMA.2CTA gdesc[UR42], gdesc[UR44], tmem[UR20], tmem[UR36], idesc[UR37], UPT ;  /* 0x00ff242c2a0075ea */ /* 0x0005e2000ba00014 */
[----:B------:R2:W-:Y:S01]  /*3db0*/  UTCBAR.2CTA.MULTICAST [UR26], URZ, UR13 ;  /* 0x000000ff1a0073e9 */ /* 0x0005e2000820080d */
[----:B------:R-:W-:Y:S01]  /*3dc0*/  UMOV UR5, UR16 ;  /* 0x0000001000057c82 */ /* 0x000fe20008000000 */
[----:B------:R-:W-:Y:S05]  /*3dd0*/  BRA.U UP0, `(.L_x_74) ;  /* 0xfffffffd00007547 */ /* 0x000fea000b83ffff */
.L_x_71:
[----:B------:R-:W-:Y:S01]  /*3de0*/  UIADD3 UR19, UPT, UPT, UR19, 0xb0, URZ ;  /* 0x000000b013137890 */ /* 0x000fe2000fffe0ff */
[----:B------:R-:W-:-:S08]  /*3df0*/  UMOV UR15, UR22 ;  /* 0x00000016000f7c82 */ /* 0x000fd00008000000 */
[----:B------:R4:W-:Y:S01]  /*3e00*/  UTCBAR.2CTA.MULTICAST [UR19], URZ, UR12 ;  /* 0x000000ff130073e9 */ /* 0x0009e2000820080c */
[----:B------:R-:W-:Y:S02]  /*3e10*/  NOP ;  /* 0x0000000000007918 */ /* 0x000fe40000000000 */
.L_x_69:
[----:B------:R-:W-:Y:S01]  /*3e20*/  UIADD3 UR17, UPT, UPT, UR17, 0x1, URZ ;  /* 0x0000000111117890 */ /* 0x000fe2000fffe0ff */
[----:B------:R-:W-:-:S03]  /*3e30*/  ISETP.NE.AND P0, PT, R8, 0x2, PT ;  /* 0x000000020800780c */ /* 0x000fc60003f05270 */
[----:B------:R-:W-:Y:S01]  /*3e40*/  UISETP.NE.AND UP0, UPT, UR17, 0x4, UPT ;  /* 0x000000041100788c */ /* 0x000fe2000bf05270 */
[----:B-12---:R-:W-:Y:S02]  /*3e50*/  SEL R0, RZ, 0x1, P0 ;  /* 0x00000001ff007807 */ /* 0x006fe40000000000 */
[----:B------:R-:W-:Y:S01]  /*3e60*/  SEL R8, R8, RZ, P0 ;  /* 0x000000ff08087207 */ /* 0x000fe20000000000 */
[----:B------:R-:W-:Y:S01]  /*3e70*/  USEL UR5, URZ, 0x1, UP0 ;  /* 0x00000001ff057887 */ /* 0x000fe20008000000 */
[----:B------:R-:W-:Y:S01]  /*3e80*/  LOP3.LUT R3, R3, R0, RZ, 0x3c, !PT ;  /* 0x0000000003037212 */ /* 0x000fe200078e3cff */
[----:B------:R-:W-:-:S04]  /*3e90*/  USEL UR17, UR17, URZ, UP0 ;  /* 0x000000ff11117287 */ /* 0x000fc80008000000 */
[----:B------:R-:W-:Y:S01]  /*3ea0*/  LOP3.LUT R9, R9, UR5, RZ, 0x3c, !PT ;  /* 0x0000000509097c12 */ /* 0x000fe2000f8e3cff */
[----:B------:R-:W-:Y:S07]  /*3eb0*/  @P1 BRA `(.L_x_75) ;  /* 0xfffffff800381947 */ /* 0x000fee000383ffff */
[----:B------:R-:W1:Y:S01]  /*3ec0*/  S2UR UR4, SR_CgaCtaId ;  /* 0x00000000000479c3 */ /* 0x000e620000008800 */
[----:B------:R-:W-:Y:S01]  /*3ed0*/  ELECT P0, URZ, PT ;  /* 0x0000000000ff782f */ /* 0x000fe20003800000 */
[----:B------:R-:W-:Y:S01]  /*3ee0*/  HFMA2 R0, -RZ, RZ, 0, 5.9604644775390625e-08 ;  /* 0x00000001ff007431 */ /* 0x000fe200000001ff */
[----:B------:R-:W-:-:S05]  /*3ef0*/  UMOV UR5, 0x40 ;  /* 0x0000004000057882 */ /* 0x000fca0000000000 */
[----:B------:R-:W-:Y:S01]  /*3f00*/  UVIRTCOUNT.DEALLOC.SMPOOL 0x80 ;  /* 0x000000800000784c */ /* 0x000fe20000000000 */
[----:B------:R-:W-:Y:S02]  /*3f10*/  UISETP.NE.AND UP0, UPT, UR9, URZ, UPT ;  /* 0x000000ff0900728c */ /* 0x000fe4000bf05270 */
[----:B-1----:R-:W-:-:S09]  /*3f20*/  ULEA UR4, UR4, UR5, 0x18 ;  /* 0x0000000504047291 */ /* 0x002fd2000f8ec0ff */
[----:B------:R1:W-:Y:S01]  /*3f30*/  @P0 STS.U8 [UR4+0x1c], R0 ;  /* 0x00001c00ff000988 */ /* 0x0003e20008000004 */
[----:B------:R-:W-:Y:S05]  /*3f40*/  BRA.U UP0, `(.L_x_76) ;  /* 0x0000000100a07547 */ /* 0x000fea000b800000 */
[----:B------:R-:W-:Y:S01]  /*3f50*/  UIADD3 UR5, UPT, UPT, UR11, 0xd0, URZ ;  /* 0x000000d00b057890 */ /* 0x000fe2000fffe0ff */
[----:B------:R-:W-:-:S03]  /*3f60*/  SHF.L.U32 R2, R9, 0x1f, RZ ;  /* 0x0000001f09027819 */ /* 0x000fc600000006ff */
[----:B------:R-:W-:-:S09]  /*3f70*/  ULEA UR6, UR17, UR5, 0x3 ;  /* 0x0000000511067291 */ /* 0x000fd2000f8e18ff */
[----:B------:R-:W2:Y:S02]  /*3f80*/  SYNCS.PHASECHK.TRANS64.TRYWAIT P0, [UR6], R2 ;  /* 0x00000002ff0075a7 */ /* 0x000ea40008001106 */
[----:B--2---:R-:W-:Y:S05]  /*3f90*/  @!P0 BRA `(.L_x_77) ;  /* 0x0000005000ec8947 */ /* 0x004fea0003800000 */
.L_x_166:
        /* <DEDUP_REMOVED lines=9> */
.L_x_168:
        /* <DEDUP_REMOVED lines=9> */
.L_x_170:
[----:B------:R-:W-:-:S04]  /*40c0*/  UIADD3 UR7, UPT, UPT, UR7, 0x1, URZ ;  /* 0x0000000107077890 */ /* 0x000fc8000fffe0ff */
[----:B------:R-:W-:-:S04]  /*40d0*/  UISETP.NE.AND UP1, UPT, UR7, 0x4, UPT ;  /* 0x000000040700788c */ /* 0x000fc8000bf25270 */
[----:B------:R-:W-:Y:S02]  /*40e0*/  USEL UR6, URZ, 0x1, UP1 ;  /* 0x00000001ff067887 */ /* 0x000fe40008800000 */
[----:B------:R-:W-:-:S04]  /*40f0*/  USEL UR7, UR7, URZ, UP1 ;  /* 0x000000ff07077287 */ /* 0x000fc80008800000 */
[----:B------:R-:W-:Y:S01]  /*4100*/  ULEA UR7, UR7, UR5, 0x3 ;  /* 0x0000000507077291 */ /* 0x000fe2000f8e18ff */
[----:B------:R-:W-:-:S04]  /*4110*/  LOP3.LUT R2, R2, UR6, RZ, 0x3c, !PT ;  /* 0x0000000602027c12 */ /* 0x000fc8000f8e3cff */
[----:B------:R-:W-:Y:S01]  /*4120*/  SHF.L.U32 R2, R2, 0x1f, RZ ;  /* 0x0000001f02027819 */ /* 0x000fe200000006ff */
[----:B-1----:R-:W-:-:S04]  /*4130*/  IMAD.U32 R0, RZ, RZ, UR7 ;  /* 0x00000007ff007e24 */ /* 0x002fc8000f8e00ff */
[----:B------:R1:W2:Y:S03]  /*4140*/  SYNCS.PHASECHK.TRANS64.TRYWAIT P0, [R0+URZ], R2 ;  /* 0x00000002000075a7 */ /* 0x0002a600080011ff */
[----:B--2---:R-:W-:Y:S05]  /*4150*/  @!P0 NANOSLEEP.SYNCS 0x989680 ;  /* 0x009896800000895d */ /* 0x004fea0003900000 */
[----:B------:R-:W2:Y:S02]  /*4160*/  @!P0 SYNCS.PHASECHK.TRANS64 P0, [R0+URZ], R2 ;  /* 0x00000002000085a7 */ /* 0x000ea400080010ff */
[----:B--2---:R-:W-:Y:S05]  /*4170*/  @P0 BRA `(.L_x_80) ;  /* 0x0000000000200947 */ /* 0x004fea0003800000 */
.L_x_81:
[----:B--2---:R2:W1:Y:S02]  /*4180*/  SYNCS.PHASECHK.TRANS64.TRYWAIT P0, [R0+URZ], R2 ;  /* 0x00000002000075a7 */ /* 0x00446400080011ff */
[----:B-1----:R-:W-:Y:S05]  /*4190*/  @!P0 NANOSLEEP.SYNCS 0x989680 ;  /* 0x009896800000895d */ /* 0x002fea0003900000 */
[----:B------:R-:W1:Y:S02]  /*41a0*/  @!P0 SYNCS.PHASECHK.TRANS64 P0, [R0+URZ], R2 ;  /* 0x00000002000085a7 */ /* 0x000e6400080010ff */
[----:B-1----:R-:W-:Y:S05]  /*41b0*/  @!P0 BRA `(.L_x_81) ;  /* 0xfffffffc00f08947 */ /* 0x002fea000383ffff */
[----:B------:R-:W-:Y:S05]  /*41c0*/  BRA `(.L_x_80) ;  /* 0x00000000000c7947 */ /* 0x000fea0003800000 */
.L_x_76:
[----:B------:R-:W-:-:S04]  /*41d0*/  UIADD3 UR5, UPT, UPT, UR11, 0x110, URZ ;  /* 0x000001100b057890 */ /* 0x000fc8000fffe0ff */
[----:B------:R-:W-:-:S09]  /*41e0*/  UPRMT UR5, UR8, 0x654, UR5 ;  /* 0x0000065408057896 */ /* 0x000fd20008000005 */
[----:B------:R-:W-:Y:S03]  /*41f0*/  SYNCS.ARRIVE.TRANS64.RED.A1T0 RZ, [UR5], RZ ;  /* 0x000000ffffff79a7 */ /* 0x000fe60008100405 */
.L_x_80:
[----:B-12---:R-:W-:Y:S01]  /*4200*/  SHF.L.U32 R2, RZ, 0x1f, RZ ;  /* 0x0000001fff027819 */ /* 0x006fe200000006ff */
[----:B------:R-:W-:Y:S01]  /*4210*/  UIADD3 UR5, UPT, UPT, UR11, 0x110, URZ ;  /* 0x000001100b057890 */ /* 0x000fe2000fffe0ff */
[----:B------:R-:W-:Y:S02]  /*4220*/  PLOP3.LUT P0, PT, PT, PT, UP0, 0x80, 0x8 ;  /* 0x000000000008781c */ /* 0x000fe40003f0f008 */
[----:B------:R-:W1:Y:S02]  /*4230*/  SYNCS.PHASECHK.TRANS64.TRYWAIT P1, [UR11+0x110], R2 ;  /* 0x00011002ff0075a7 */ /* 0x000e64000802110b */
[----:B-1----:R-:W-:Y:S09]  /*4240*/  @!P1 BRA `(.L_x_82) ;  /* 0x0000005000889947 */ /* 0x002ff20003800000 */
.L_x_172:
[----:B------:R-:W-:Y:S02]  /*4250*/  @!UP0 UPRMT UR5, UR8, 0x654, UR5 ;  /* 0x0000065408058896 */ /* 0x000fe40008000005 */
[----:B------:R-:W-:Y:S01]  /*4260*/  ULOP3.LUT UR6, UR18, 0xffff, URZ, 0xc0, !UPT ;  /* 0x0000ffff12067892 */ /* 0x000fe2000f8ec0ff */
[----:B------:R-:W-:-:S03]  /*4270*/  UMOV UR8, 0xffff ;  /* 0x0000ffff00087882 */ /* 0x000fc60000000000 */
[----:B------:R-:W-:-:S03]  /*4280*/  USHF.R.U32.HI UR6, URZ, 0x5, UR6 ;  /* 0x00000005ff067899 */ /* 0x000fc60008011606 */
[----:B------:R-:W-:Y:S01]  /*4290*/  @!P0 SYNCS.ARRIVE.TRANS64.RED.A1T0 RZ, [UR5], RZ ;  /* 0x000000ffffff89a7 */ /* 0x000fe20008100405 */
[----:B------:R-:W-:Y:S01]  /*42a0*/  NOP ;  /* 0x0000000000007918 */ /* 0x000fe20000000000 */
[----:B-1----:R-:W1:Y:S01]  /*42b0*/  LDS R0, [UR4+0x14] ;  /* 0x00001404ff007984 */ /* 0x002e620008000800 */
[----:B------:R-:W-:Y:S01]  /*42c0*/  USHF.L.U32 UR8, UR8, UR6, URZ ;  /* 0x0000000608087299 */ /* 0x000fe200080006ff */
[----:B------:R-:W-:Y:S02]  /*42d0*/  UMOV UR5, 0x1 ;  /* 0x0000000100057882 */ /* 0x000fe40000000000 */
[----:B------:R-:W-:-:S03]  /*42e0*/  USHF.L.U32 UR5, UR5, UR6, URZ ;  /* 0x0000000605057299 */ /* 0x000fc600080006ff */
[----:B-1----:R-:W-:-:S04]  /*42f0*/  LOP3.LUT R0, R0, UR8, RZ, 0xc0, !PT ;  /* 0x0000000800007c12 */ /* 0x002fc8000f8ec0ff */
[----:B------:R-:W-:-:S13]  /*4300*/  ISETP.NE.AND P0, PT, R0, UR8, PT ;  /* 0x0000000800007c0c */ /* 0x000fda000bf05270 */
[----:B------:R-:W-:Y:S05]  /*4310*/  @P0 BRA `(.L_x_83) ;  /* 0x0000000000580947 */ /* 0x000fea0003800000 */
[----:B------:R-:W1:Y:S02]  /*4320*/  LDS R0, [UR4+0x18] ;  /* 0x00001804ff007984 */ /* 0x000e640008000800 */
[----:B-1----:R-:W-:-:S04]  /*4330*/  LOP3.LUT R0, R0, UR5, RZ, 0xc0, !PT ;  /* 0x0000000500007c12 */ /* 0x002fc8000f8ec0ff */
[----:B------:R-:W-:-:S13]  /*4340*/  ISETP.NE.AND P0, PT, R0, UR5, PT ;  /* 0x0000000500007c0c */ /* 0x000fda000bf05270 */
[----:B------:R-:W-:Y:S05]  /*4350*/  @P0 BRA `(.L_x_84) ;  /* 0x00000000003c0947 */ /* 0x000fea0003800000 */
[----:B------:R-:W1:Y:S01]  /*4360*/  S2R R2, SR_LANEID ;  /* 0x0000000000027919 */ /* 0x000e620000000000 */
[----:B------:R-:W-:Y:S01]  /*4370*/  ULOP3.LUT UR8, URZ, UR8, URZ, 0x33, !UPT ;  /* 0x00000008ff087292 */ /* 0x000fe2000f8e33ff */
[----:B------:R-:W-:Y:S02]  /*4380*/  VOTEU.ANY UR7, UPT, PT ;  /* 0x0000000000077886 */ /* 0x000fe400038e0100 */
[----:B------:R-:W-:-:S03]  /*4390*/  UFLO.U32 UR7, UR7 ;  /* 0x00000007000772bd */ /* 0x000fc600080e0000 */
[----:B------:R-:W-:-:S04]  /*43a0*/  IMAD.U32 R0, RZ, RZ, UR8 ;  /* 0x00000008ff007e24 */ /* 0x000fc8000f8e00ff */
[----:B------:R2:W3:Y:S02]  /*43b0*/  REDUX UR6, R0 ;  /* 0x00000000000673c4 */ /* 0x0004e40000000000 */
[----:B------:R1:W-:Y:S02]  /*43c0*/  UTCATOMSWS.AND URZ, UR8 ;  /* 0x0000000800ff79e3 */ /* 0x0003e40008000000 */
[----:B-1----:R-:W-:Y:S02]  /*43d0*/  ISETP.EQ.U32.AND P0, PT, R2, UR7, PT ;  /* 0x0000000702007c0c */ /* 0x002fe4000bf02070 */
[----:B--2---:R-:W-:Y:S02]  /*43e0*/  LOP3.LUT R0, RZ, UR5, RZ, 0x33, !PT ;  /* 0x00000005ff007c12 */ /* 0x004fe4000f8e33ff */
[----:B---3--:R-:W-:Y:S02]  /*43f0*/  MOV R2, UR6 ;  /* 0x0000000600027c02 */ /* 0x008fe40008000f00 */
[----:B------:R-:W1:Y:S07]  /*4400*/  REDUX UR5, R0 ;  /* 0x00000000000573c4 */ /* 0x000e6e0000000000 */
[----:B------:R2:W-:Y:S01]  /*4410*/  @P0 ATOMS.AND RZ, [UR4+0x14], R2 ;  /* 0x00001402ffff098c */ /* 0x0005e2000a800004 */
[----:B-1----:R-:W-:-:S05]  /*4420*/  IMAD.U32 R0, RZ, RZ, UR5 ;  /* 0x00000005ff007e24 */ /* 0x002fca000f8e00ff */
[----:B------:R2:W-:Y:S01]  /*4430*/  @P0 ATOMS.AND RZ, [UR4+0x18], R0 ;  /* 0x00001800ffff098c */ /* 0x0005e2000a800004 */
[----:B------:R-:W-:Y:S05]  /*4440*/  BRA `(.L_x_85) ;  /* 0x0000000000147947 */ /* 0x000fea0003800000 */
.L_x_84:
[----:B------:R-:W-:Y:S02]  /*4450*/  MOV R2, 0x4470 ;  /* 0x0000447000027802 */ /* 0x000fe40000000f00 */
[----:B---345:R-:W-:Y:S05]  /*4460*/  CALL.REL.NOINC `($__internal_0_$__cuda_sm10x_tcgen05_guardrail_trap_col_being_dealloced_not_returned_by_alloc) ;  /* 0x0000005400247944 */ /* 0x038fea0003c00000 */
[----:B------:R-:W-:Y:S05]  /*4470*/  BRA `(.L_x_85) ;  /* 0x0000000000087947 */ /* 0x000fea0003800000 */
.L_x_83:
[----:B------:R-:W-:Y:S02]  /*4480*/  MOV R2, 0x44a0 ;  /* 0x000044a000027802 */ /* 0x000fe40000000f00 */
[----:B---345:R-:W-:Y:S05]  /*4490*/  CALL.REL.NOINC `($__internal_2_$__cuda_sm10x_tcgen05_guardrail_trap_unallocated_columns_being_dealloced) ;  /* 0x0000005400307944 */ /* 0x038fea0003c00000 */
.L_x_85:
[----:B------:R-:W-:Y:S01]  /*44a0*/  NOP ;  /* 0x0000000000007918 */ /* 0x000fe20000000000 */
[----:B----4-:R-:W-:Y:S05]  /*44b0*/  EXIT ;  /* 0x000000000000794d */ /* 0x010fea0003800000 */
.L_x_56:
[----:B------:R-:W-:-:S09]  /*44c0*/  UISETP.NE.OR UP5, UPT, UR10, 0x3, !UP5 ;  /* 0x000000030a00788c */ /* 0x000fd2000efa5670 */
[----:B------:R-:W-:Y:S05]  /*44d0*/  BRA.U UP5, `(.L_x_86) ;  /* 0x0000000d05f07547 */ /* 0x000fea000b800000 */
[----:B------:R-:W1:Y:S01]  /*44e0*/  LDCU.64 UR6, c[0x0][0x888] ;  /* 0x00011100ff0677ac */ /* 0x000e620008000a00 */
[----:B------:R-:W2:Y:S01]  /*44f0*/  LDC R0, c[0x0][0xb30] ;  /* 0x0002cc00ff007b82 */ /* 0x000ea20000000800 */
[----:B------:R-:W-:Y:S02]  /*4500*/  HFMA2 R27, -RZ, RZ, 0, 0 ;  /* 0x00000000ff1b7431 */ /* 0x000fe400000001ff */
[----:B------:R-:W-:Y:S01]  /*4510*/  IMAD.MOV.U32 R29, RZ, RZ, 0x1 ;  /* 0x00000001ff1d7424 */ /* 0x000fe200078e00ff */
[----:B------:R-:W3:Y:S01]  /*4520*/  LDCU.64 UR4, c[0x0][0x890] ;  /* 0x00011200ff0477ac */ /* 0x000ee20008000a00 */
[----:B------:R-:W-:Y:S01]  /*4530*/  IMAD.MOV.U32 R28, RZ, RZ, RZ ;  /* 0x000000ffff1c7224 */ /* 0x000fe200078e00ff */
[----:B------:R-:W-:Y:S01]  /*4540*/  MOV R25, 0x2000 ;  /* 0x0000200000197802 */ /* 0x000fe20000000f00 */
[----:B------:R-:W-:Y:S01]  /*4550*/  UPLOP3.LUT UP1, UPT, UPT, UPT, UPT, 0x40, 0x4 ;  /* 0x000000000004789c */ /* 0x000fe20003f2e870 */
[----:B------:R-:W4:Y:S08]  /*4560*/  LDC R24, c[0x0][0x370] ;  /* 0x0000dc00ff187b82 */ /* 0x000f300000000800 */
[----:B------:R-:W4:Y:S01]  /*4570*/  LDC R3, c[0x0][0xb0c] ;  /* 0x0002c300ff037b82 */ /* 0x000f220000000800 */
[----:B-1----:R-:W-:-:S03]  /*4580*/  UISETP.NE.U32.AND UP3, UPT, UR6, URZ, UPT ;  /* 0x000000ff0600728c */ /* 0x002fc6000bf65070 */
[----:B------:R-:W-:Y:S01]  /*4590*/  UMOV UR6, 0x400 ;  /* 0x0000040000067882 */ /* 0x000fe20000000000 */
[----:B------:R-:W-:Y:S02]  /*45a0*/  UISETP.NE.AND.EX UP3, UPT, UR7, URZ, UPT, UP3 ;  /* 0x000000ff0700728c */ /* 0x000fe4000bf65330 */
[----:B------:R-:W-:Y:S01]  /*45b0*/  ULEA UR6, UR37, UR6, 0x18 ;  /* 0x0000000625067291 */ /* 0x000fe2000f8ec0ff */
[----:B------:R-:W1:Y:S01]  /*45c0*/  LDC R18, c[0x0][0xb20] ;  /* 0x0002c800ff127b82 */ /* 0x000e620000000800 */
[----:B---3--:R-:W-:Y:S01]  /*45d0*/  UISETP.NE.U32.AND UP4, UPT, UR4, URZ, UPT ;  /* 0x000000ff0400728c */ /* 0x008fe2000bf85070 */
[----:B--2---:R-:W-:Y:S01]  /*45e0*/  ISETP.NE.AND P1, PT, R0, 0x1, PT ;  /* 0x000000010000780c */ /* 0x004fe20003f25270 */
[----:B------:R-:W-:Y:S02]  /*45f0*/  UIADD3 UR7, UPT, UPT, UR6, 0x60, URZ ;  /* 0x0000006006077890 */ /* 0x000fe4000fffe0ff */
[----:B------:R-:W-:Y:S02]  /*4600*/  UIADD3 UR33, UPT, UPT, UR6, 0x50, URZ ;  /* 0x0000005006217890 */ /* 0x000fe4000fffe0ff */
[----:B------:R-:W-:Y:S01]  /*4610*/  UIADD3 UR25, UPT, UPT, UR6, 0x58, URZ ;  /* 0x0000005806197890 */ /* 0x000fe2000fffe0ff */
[----:B------:R-:W2:Y:S01]  /*4620*/  LDC.64 R30, c[0x0][0x348] ;  /* 0x0000d200ff1e7b82 */ /* 0x000ea20000000a00 */
[----:B------:R-:W-:-:S02]  /*4630*/  UPRMT UR7, UR37, 0x654, UR7 ;  /* 0x0000065425077896 */ /* 0x000fc40008000007 */
[----:B------:R-:W-:-:S05]  /*4640*/  UISETP.NE.AND.EX UP4, UPT, UR5, URZ, UPT, UP4 ;  /* 0x000000ff0500728c */ /* 0x000fca000bf85340 */
[----:B------:R-:W3:Y:S08]  /*4650*/  LDC.64 R16, c[0x0][0xb10] ;  /* 0x0002c400ff107b82 */ /* 0x000ef00000000a00 */
[----:B------:R-:W1:Y:S08]  /*4660*/  LDC.64 R6, c[0x0][0xb18] ;  /* 0x0002c600ff067b82 */ /* 0x000e700000000a00 */
[----:B------:R-:W1:Y:S08]  /*4670*/  LDC.64 R4, c[0x0][0xb28] ;  /* 0x0002ca00ff047b82 */ /* 0x000e700000000a00 */
[----:B----4-:R-:W1:Y:S02]  /*4680*/  LDC R19, c[0x0][0x374] ;  /* 0x0000dd00ff137b82 */ /* 0x010e640000000800 */
.L_x_96:
[C---:B------:R-:W-:Y:S02]  /*4690*/  LEA R0, R28.reuse, UR6, 0x3 ;  /* 0x000000061c007c11 */ /* 0x040fe4000f8e18ff */
[----:B------:R-:W-:Y:S02]  /*46a0*/  SHF.L.U32 R2, R27, 0x1f, RZ ;  /* 0x0000001f1b027819 */ /* 0x000fe400000006ff */
[----:B------:R-:W-:Y:S02]  /*46b0*/  LEA R20, R28, UR6, 0x4 ;  /* 0x000000061c147c11 */ /* 0x000fe4000f8e20ff */
[----:B----4-:R-:W4:Y:S02]  /*46c0*/  SYNCS.PHASECHK.TRANS64.TRYWAIT P0, [R0+URZ+0x90], R2 ;  /* 0x00009002000075a7 */ /* 0x010f2400080011ff */
[----:B----4-:R-:W-:Y:S05]  /*46d0*/  @!P0 BRA `(.L_x_87) ;  /* 0x0000004c007c8947 */ /* 0x010fea0003800000 */
.L_x_173:
[----:B------:R-:W-:Y:S01]  /*46e0*/  ISETP.GE.AND P0, PT, R37, 0x1, PT ;  /* 0x000000012500780c */ /* 0x000fe20003f06270 */
[----:B------:R-:W1:Y:S01]  /*46f0*/  LDS.128 R20, [R20+0x120] ;  /* 0x0001200014147984 */ /* 0x000e620000000c00 */
[----:B----4-:R-:W-:Y:S01]  /*4700*/  VIADD R0, R0, 0xa0 ;  /* 0x000000a000007836 */ /* 0x010fe20000000000 */
[----:B------:R-:W-:Y:S01]  /*4710*/  @!PT LDS RZ, [RZ] ;  /* 0x00000000fffff984 */ /* 0x000fe20000000800 */
[----:B------:R-:W-:Y:S01]  /*4720*/  @!PT LDS RZ, [RZ] ;  /* 0x00000000fffff984 */ /* 0x000fe20000000800 */
[----:B------:R-:W-:Y:S01]  /*4730*/  @!PT LDS RZ, [RZ] ;  /* 0x00000000fffff984 */ /* 0x000fe20000000800 */
[----:B------:R-:W-:Y:S01]  /*4740*/  @!PT LDS RZ, [RZ] ;  /* 0x00000000fffff984 */ /* 0x000fe20000000800 */
[----:B------:R4:W-:Y:S06]  /*4750*/  MEMBAR.ALL.CTA ;  /* 0x0000000000007992 */ /* 0x0009ec0000008000 */
[----:B----4-:R-:W4:Y:S01]  /*4760*/  FENCE.VIEW.ASYNC.S ;  /* 0x00000000000073c6 */ /* 0x010f220000000000 */
[----:B------:R-:W-:Y:S04]  /*4770*/  PRMT R0, RZ, 0x654, R0 ;  /* 0x00000654ff007816 */ /* 0x000fe80000000000 */
[----:B----4-:R4:W-:Y:S01]  /*4780*/  SYNCS.ARRIVE.TRANS64.RED.A1T0 RZ, [R0+URZ], RZ ;  /* 0x000000ff00ff79a7 */ /* 0x0109e200081004ff */
[----:B-1----:R-:W-:Y:S11]  /*4790*/  LOP3.LUT P3, RZ, R22, 0x1, RZ, 0xc0, !PT ;  /* 0x0000000116ff7812 */ /* 0x002ff6000786c0ff */
[----:B------:R-:W-:Y:S02]  /*47a0*/  @!UPT UIADD3 URZ, UPT, UPT, URZ, URZ, URZ ;  /* 0x000000fffffff290 */ /* 0x000fe4000fffe0ff */
[----:B------:R-:W-:Y:S02]  /*47b0*/  @P3 MOV R11, R20 ;  /* 0x00000014000b3202 */ /* 0x000fe40000000f00 */
[----:B------:R-:W-:Y:S01]  /*47c0*/  @P3 LOP3.LUT R10, R21, 0xffff, RZ, 0xc0, !PT ;  /* 0x0000ffff150a3812 */ /* 0x000fe200078ec0ff */
[----:B----4-:R-:W-:Y:S06]  /*47d0*/  @!P0 BRA `(.L_x_88) ;  /* 0x0000000000a48947 */ /* 0x010fec0003800000 */
[-C--:B------:R-:W-:Y:S01]  /*47e0*/  IMAD.HI.U32 R0, R19, R7.reuse, RZ ;  /* 0x0000000713007227 */ /* 0x080fe200078e00ff */
[----:B------:R-:W-:Y:S02]  /*47f0*/  ISETP.NE.AND P0, PT, R6, 0x1, PT ;  /* 0x000000010600780c */ /* 0x000fe40003f05270 */
[----:B------:R-:W-:Y:S01]  /*4800*/  ISETP.NE.AND P2, PT, R37, 0x1, PT ;  /* 0x000000012500780c */ /* 0x000fe20003f45270 */
[----:B---3--:R-:W-:Y:S01]  /*4810*/  IMAD.HI.U32 R9, R24, R16, RZ ;  /* 0x0000001018097227 */ /* 0x008fe200078e00ff */
[----:B------:R-:W-:Y:S02]  /*4820*/  SHF.R.U32.HI R0, RZ, R18, R0 ;  /* 0x00000012ff007219 */ /* 0x000fe40000011600 */
[----:B------:R-:W-:Y:S01]  /*4830*/  ISETP.NE.AND P4, PT, R3, 0x1, PT ;  /* 0x000000010300780c */ /* 0x000fe20003f85270 */
[----:B------:R-:W-:Y:S01]  /*4840*/  IMAD.HI.U32 R13, R10, R7, RZ ;  /* 0x000000070a0d7227 */ /* 0x000fe200078e00ff */
[----:B------:R-:W-:Y:S02]  /*4850*/  SHF.R.U32.HI R9, RZ, R17, R9 ;  /* 0x00000011ff097219 */ /* 0x000fe40000011609 */
[----:B------:R-:W-:Y:S01]  /*4860*/  SEL R0, R19, R0, !P0 ;  /* 0x0000000013007207 */ /* 0x000fe20004000000 */
[----:B------:R-:W-:Y:S01]  /*4870*/  IMAD.HI.U32 R12, R11, R16, RZ ;  /* 0x000000100b0c7227 */ /* 0x000fe200078e00ff */
[----:B------:R-:W-:Y:S03]  /*4880*/  SEL R9, R24, R9, !P4 ;  /* 0x0000000918097207 */ /* 0x000fe60006000000 */
[-C--:B------:R-:W-:Y:S01]  /*4890*/  IMAD.HI.U32 R8, R0, R4.reuse, RZ ;  /* 0x0000000400087227 */ /* 0x080fe200078e00ff */
[----:B------:R-:W-:Y:S03]  /*48a0*/  SHF.R.U32.HI R12, RZ, R17, R12 ;  /* 0x00000011ff0c7219 */ /* 0x000fe6000001160c */
[----:B------:R-:W-:Y:S01]  /*48b0*/  IMAD.HI.U32 R2, R9, R4, RZ ;  /* 0x0000000409027227 */ /* 0x000fe200078e00ff */
[-C--:B------:R-:W-:Y:S02]  /*48c0*/  @P2 SHF.R.U32.HI R0, RZ, R5.reuse, R8 ;  /* 0x00000005ff002219 */ /* 0x080fe40000011608 */
[----:B------:R-:W-:Y:S02]  /*48d0*/  SHF.R.U32.HI R8, RZ, R18, R13 ;  /* 0x00000012ff087219 */ /* 0x000fe4000001160d */
[----:B------:R-:W-:Y:S01]  /*48e0*/  @P2 SHF.R.U32.HI R9, RZ, R5, R2 ;  /* 0x00000005ff092219 */ /* 0x000fe20000011602 */
[----:B------:R-:W-:Y:S01]  /*48f0*/  IMAD R0, R37, R0, RZ ;  /* 0x0000000025007224 */ /* 0x000fe200078e02ff */
[----:B------:R-:W-:Y:S02]  /*4900*/  SEL R8, R10, R8, !P0 ;  /* 0x000000080a087207 */ /* 0x000fe40004000000 */
[----:B------:R-:W-:Y:S01]  /*4910*/  SEL R2, R11, R12, !P4 ;  /* 0x0000000c0b027207 */ /* 0x000fe20006000000 */
[C---:B------:R-:W-:Y:S01]  /*4920*/  IMAD R12, R37.reuse, R9, RZ ;  /* 0x00000009250c7224 */ /* 0x040fe200078e02ff */
[C---:B------:R-:W-:Y:S01]  /*4930*/  ISETP.GE.AND P0, PT, R8.reuse, R0, PT ;  /* 0x000000000800720c */ /* 0x040fe20003f06270 */
[----:B------:R-:W-:Y:S03]  /*4940*/  IMAD.HI.U32 R0, R8, R4, RZ ;  /* 0x0000000408007227 */ /* 0x000fe600078e00ff */
[----:B------:R-:W-:Y:S02]  /*4950*/  ISETP.GE.OR P0, PT, R2, R12, P0 ;  /* 0x0000000c0200720c */ /* 0x000fe40000706670 */
[-C--:B------:R-:W-:Y:S04]  /*4960*/  SHF.R.U32.HI R0, RZ, R5.reuse, R0 ;  /* 0x00000005ff007219 */ /* 0x080fe80000011600 */
[----:B------:R-:W-:Y:S05]  /*4970*/  SEL R13, R8, R0, !P2 ;  /* 0x00000000080d7207 */ /* 0x000fea0005000000 */
[----:B------:R-:W-:Y:S02]  /*4980*/  IMAD.MOV R12, RZ, RZ, -R13 ;  /* 0x000000ffff0c7224 */ /* 0x000fe400078e0a0d */
[C---:B------:R-:W-:Y:S04]  /*4990*/  @!P0 IMAD.HI.U32 R0, R2.reuse, R4, RZ ;  /* 0x0000000402008227 */ /* 0x040fe800078e00ff */
[----:B------:R-:W-:Y:S01]  /*49a0*/  IMAD R12, R37, R12, R8 ;  /* 0x0000000c250c7224 */ /* 0x000fe200078e0208 */
[----:B------:R-:W-:Y:S04]  /*49b0*/  @!P0 SHF.R.U32.HI R0, RZ, R5, R0 ;  /* 0x00000005ff008219 */ /* 0x000fe80000011600 */
[----:B------:R-:W-:Y:S04]  /*49c0*/  @!P0 SEL R0, R2, R0, !P2 ;  /* 0x0000000002008207 */ /* 0x000fe80005000000 */
[----:B------:R-:W-:Y:S01]  /*49d0*/  @!P0 IADD3 R13, PT, PT, R13, -R0, RZ ;  /* 0x800000000d0d8210 */ /* 0x000fe20007ffe0ff */
[----:B------:R-:W-:Y:S01]  /*49e0*/  @!P0 IMAD R0, R9, R12, R0 ;  /* 0x0000000c09008224 */ /* 0x000fe200078e0200 */
[----:B------:R-:W-:Y:S01]  /*49f0*/  IADD3 R9, PT, PT, -R8, RZ, RZ ;  /* 0x000000ff08097210 */ /* 0x000fe20007ffe1ff */
[--C-:B------:R-:W-:Y:S02]  /*4a00*/  IMAD.MOV R12, RZ, RZ, -R2.reuse ;  /* 0x000000ffff0c7224 */ /* 0x100fe400078e0a02 */
[----:B------:R-:W-:Y:S02]  /*4a10*/  @!P0 IMAD R8, R13, R37, R2 ;  /* 0x000000250d088224 */ /* 0x000fe400078e0202 */
[----:B------:R-:W-:Y:S02]  /*4a20*/  @!P0 IMAD.MOV.U32 R2, RZ, RZ, R0 ;  /* 0x000000ffff028224 */ /* 0x000fe400078e0000 */
[----:B------:R-:W-:Y:S02]  /*4a30*/  IMAD R11, R3, R12, R11 ;  /* 0x0000000c030b7224 */ /* 0x000fe400078e020b */
[----:B------:R-:W-:Y:S02]  /*4a40*/  IMAD R10, R6, R9, R10 ;  /* 0x00000009060a7224 */ /* 0x000fe400078e020a */
[----:B------:R-:W-:Y:S02]  /*4a50*/  IMAD R11, R2, R3, R11 ;  /* 0x00000003020b7224 */ /* 0x000fe400078e020b */
[----:B------:R-:W-:Y:S02]  /*4a60*/  IMAD R10, R8, R6, R10 ;  /* 0x00000006080a7224 */ /* 0x000fe400078e020a */
.L_x_88:
[----:B------:R-:W-:Y:S05]  /*4a70*/  BRA.U UP1, `(.L_x_89) ;  /* 0x0000000101107547 */ /* 0x000fea000b800000 */
[----:B------:R-:W-:Y:S04]  /*4a80*/  MOV R2, UR14 ;  /* 0x0000000e00027c02 */ /* 0x000fe80008000f00 */
[----:B------:R-:W-:Y:S04]  /*4a90*/  SHF.L.U32 R2, R2, 0x1f, RZ ;  /* 0x0000001f02027819 */ /* 0x000fe800000006ff */
[----:B------:R-:W1:Y:S02]  /*4aa0*/  SYNCS.PHASECHK.TRANS64.TRYWAIT P0, [UR6+0x88], R2 ;  /* 0x00008802ff0075a7 */ /* 0x000e640008001106 */
[----:B-1----:R-:W-:Y:S05]  /*4ab0*/  @!P0 BRA `(.L_x_90) ;  /* 0x0000004800988947 */ /* 0x002fea0003800000 */
.L_x_89:
[----:B------:R-:W-:Y:S02]  /*4ac0*/  R2UR UR34, R15 ;  /* 0x000000000f2272ca */ /* 0x000fe400000e0000 */
[----:B------:R-:W-:Y:S02]  /*4ad0*/  R2UR UR35, R14 ;  /* 0x000000000e2372ca */ /* 0x000fe400000e0000 */
[----:B------:R-:W-:Y:S02]  /*4ae0*/  ISETP.NE.U32.AND P2, PT, RZ, UR4, PT ;  /* 0x00000004ff007c0c */ /* 0x000fe4000bf45070 */
[----:B------:R-:W-:Y:S02]  /*4af0*/  SHF.L.U32 R14, R29, 0x1f, RZ ;  /* 0x0000001f1d0e7819 */ /* 0x000fe400000006ff */
[----:B------:R-:W-:Y:S05]  /*4b00*/  ISETP.NE.AND.EX P2, PT, RZ, UR5, PT, P2 ;  /* 0x00000005ff007c0c */ /* 0x000fea000bf45320 */
[----:B------:R-:W-:Y:S02]  /*4b10*/  UIMAD UR34, UR34, 0xc0, URZ ;  /* 0x000000c0222278a4 */ /* 0x000fe4000f8e02ff */
[----:B------:R-:W-:Y:S01]  /*4b20*/  USHF.L.U32 UR35, UR35, 0x6, URZ ;  /* 0x0000000623237899 */ /* 0x000fe200080006ff */
[----:B------:R-:W-:Y:S11]  /*4b30*/  BRA.U !UP4, `(.L_x_91) ;  /* 0x000000010c347547 */ /* 0x000ff6000b800000 */
[----:B------:R-:W-:Y:S01]  /*4b40*/  UPLOP3.LUT UP0, UPT, UPT, UPT, UP3, 0x80, 0x8 ;  /* 0x000000000008789c */ /* 0x000fe20003f0f030 */
[----:B-1----:R-:W-:Y:S02]  /*4b50*/  HFMA2 R0, -RZ, RZ, 0, 5.9604644775390625e-08 ;  /* 0x00000001ff007431 */ /* 0x002fe400000001ff */
[----:B------:R-:W-:Y:S03]  /*4b60*/  IMAD.MOV.U32 R92, RZ, RZ, 0x1 ;  /* 0x00000001ff5c7424 */ /* 0x000fe600078e00ff */
[----:B------:R-:W-:Y:S05]  /*4b70*/  PLOP3.LUT P0, PT, PT, PT, UP0, 0x80, 0x8 ;  /* 0x000000000008781c */ /* 0x000fea0003f0f008 */
[----:B------:R-:W1:Y:S01]  /*4b80*/  @UP0 LDCU.64 UR10, c[0x0][0x888] ;  /* 0x00011100ff0a07ac */ /* 0x000e620008000a00 */
[----:B------:R-:W-:Y:S07]  /*4b90*/  @UP0 UIMAD UR8, UR36, UR4, URZ ;  /* 0x00000004240802a4 */ /* 0x000fee000f8e02ff */
[----:B------:R-:W-:Y:S01]  /*4ba0*/  @!P0 PRMT R92, R0, 0x7610, R92 ;  /* 0x00007610005c8816 */ /* 0x000fe2000000005c */
[----:B-1----:R-:W-:Y:S03]  /*4bb0*/  @UP0 UIMAD.WIDE UR10, UR8, 0x4, UR10 ;  /* 0x00000004080a08a5 */ /* 0x002fe6000f8e020a */
[----:B------:R-:W1:Y:S03]  /*4bc0*/  @!UP0 LDCU UR8, c[0x0][0x880] ;  /* 0x00011000ff0887ac */ /* 0x000e660008000800 */
[----:B------:R-:W-:Y:S01]  /*4bd0*/  IMAD.U32 R8, RZ, RZ, UR10 ;  /* 0x0000000aff087e24 */ /* 0x000fe2000f8e00ff */
[----:B------:R-:W-:Y:S05]  /*4be0*/  MOV R9, UR11 ;  /* 0x0000000b00097c02 */ /* 0x000fea0008000f00 */
[----:B-----5:R4:W5:Y:S02]  /*4bf0*/  @P0 LDG.E R49, desc[UR46][R8.64] ;  /* 0x0000002e08310981 */ /* 0x020964000c1e1900 */
[----:B-1--4-:R-:W-:Y:S07]  /*4c00*/  @!P0 IMAD.U32 R49, RZ, RZ, UR8 ;  /* 0x00000008ff318e24 */ /* 0x012fee000f8e00ff */
.L_x_91:
[----:B-----5:R-:W-:Y:S01]  /*4c10*/  @!P2 FSETP.EQ.AND P0, PT, R49, RZ, PT ;  /* 0x000000ff3100a20b */ /* 0x020fe20003f02000 */
[----:B------:R-:W-:Y:S01]  /*4c20*/  @!UPT UIADD3 URZ, UPT, UPT, URZ, URZ, URZ ;  /* 0x000000fffffff290 */ /* 0x000fe2000fffe0ff */
[----:B------:R-:W-:Y:S11]  /*4c30*/  @!P2 BRA `(.L_x_92) ;  /* 0x000000000014a947 */ /* 0x000ff60003800000 */
[----:B------:R-:W-:Y:S02]  /*4c40*/  LOP3.LUT P2, RZ, R92, 0xff, RZ, 0xc0, !PT ;  /* 0x000000ff5cff7812 */ /* 0x000fe4000784c0ff */
[----:B------:R-:W-:Y:S04]  /*4c50*/  PLOP3.LUT P0, PT, PT, PT, UP0, 0x80, 0x8 ;  /* 0x000000000008781c */ /* 0x000fe80003f0f008 */
[----:B------:R-:W-:Y:S07]  /*4c60*/  PLOP3.LUT P0, PT, P0, PT, PT, 0x8, 0x80 ;  /* 0x000000000080781c */ /* 0x000fee000070e170 */
[----:B------:R-:W-:Y:S11]  /*4c70*/  @P2 FSETP.EQ.AND P0, PT, R49, RZ, PT ;  /* 0x000000ff3100220b */ /* 0x000ff60003f02000 */
[----:B------:R-:W-:Y:S02]  /*4c80*/  @!UPT UIADD3 URZ, UPT, UPT, URZ, URZ, URZ ;  /* 0x000000fffffff290 */ /* 0x000fe4000fffe0ff */
.L_x_92:
[----:B------:R-:W4:Y:S01]  /*4c90*/  SYNCS.PHASECHK.TRANS64.TRYWAIT P2, [UR6+0x68], R14 ;  /* 0x0000680eff0075a7 */ /* 0x000f220008041106 */
[----:B------:R-:W-:Y:S04]  /*4ca0*/  ELECT P4, URZ, PT ;  /* 0x0000000000ff782f */ /* 0x000fe80003880000 */
[----:B------:R-:W-:Y:S11]  /*4cb0*/  PLOP3.LUT P4, PT, P0, P4, PT, 0xf2, 0x2f ;  /* 0x00000000002f781c */ /* 0x000ff60000789e72 */
[----:B------:R-:W-:Y:S02]  /*4cc0*/  @!UPT UIADD3 URZ, UPT, UPT, URZ, URZ, URZ ;  /* 0x000000fffffff290 */ /* 0x000fe4000fffe0ff */
[----:B--2---:R-:W-:Y:S05]  /*4cd0*/  @!P4 IADD3 R8, P0, PT, R30, 0x580, RZ ;  /* 0x000005801e08c810 */ /* 0x004fea0007f1e0ff */
[----:B-1----:R-:W-:Y:S01]  /*4ce0*/  @!P4 IMAD.X R2, RZ, RZ, R31, P0 ;  /* 0x000000ffff02c224 */ /* 0x002fe200000e061f */
[----:B----4-:R-:W-:Y:S07]  /*4cf0*/  @!P2 BRA `(.L_x_93) ;  /* 0x000000480020a947 */ /* 0x010fee0003800000 */
.L_x_176:
[----:B------:R-:W-:Y:S01]  /*4d00*/  @!P4 R2UR UR9, R8 ;  /* 0x000000000809c2ca */ /* 0x000fe200000e0000 */
[----:B------:R-:W-:Y:S01]  /*4d10*/  VOTEU.ALL UP1, P4 ;  /* 0x0000000000ff7886 */ /* 0x000fe20002020000 */
[----:B------:R-:W-:Y:S01]  /*4d20*/  @!P4 R2UR UR8, R2 ;  /* 0x000000000208c2ca */ /* 0x000fe200000e0000 */
[----:B------:R-:W-:Y:S01]  /*4d30*/  VOTEU.ALL UP2, P4 ;  /* 0x0000000000ff7886 */ /* 0x000fe20002040000 */
[----:B------:R-:W-:Y:S01]  /*4d40*/  UMOV UR16, 0x0 ;  /* 0x0000000000107882 */ /* 0x000fe20000000000 */
[----:B------:R-:W-:Y:S01]  /*4d50*/  UMOV UR17, 0x10000000 ;  /* 0x1000000000117882 */ /* 0x000fe20000000000 */
[----:B------:R-:W-:Y:S01]  /*4d60*/  @!UP1 UIADD3 UR32, UPT, UPT, UR6, 0x200, URZ ;  /* 0x0000020006209890 */ /* 0x000fe2000fffe0ff */
[----:B-1----:R-:W-:Y:S01]  /*4d70*/  @!P4 IMAD.MOV.U32 R0, RZ, RZ, 0x2000 ;  /* 0x00002000ff00c424 */ /* 0x002fe200078e00ff */
[----:B------:R-:W-:Y:S01]  /*4d80*/  @!UP1 UIADD3 UR10, UPT, UPT, UR34, 0x60, URZ ;  /* 0x00000060220a9890 */ /* 0x000fe2000fffe0ff */
[----:B------:R-:W-:Y:S01]  /*4d90*/  UMOV UR11, UR35 ;  /* 0x00000023000b7c82 */ /* 0x000fe20008000000 */
[----:B------:R-:W-:Y:S01]  /*4da0*/  UMOV UR12, UR36 ;  /* 0x00000024000c7c82 */ /* 0x000fe20008000000 */
[----:B------:R-:W-:Y:S02]  /*4db0*/  UPRMT UR13, UR37, 0x654, UR33 ;  /* 0x00000654250d7896 */ /* 0x000fe40008000021 */
[----:B------:R-:W-:Y:S01]  /*4dc0*/  IMAD.U32 R8, RZ, RZ, UR9 ;  /* 0x00000009ff087e24 */ /* 0x000fe2000f8e00ff */
[----:B------:R-:W-:Y:S01]  /*4dd0*/  UMOV UR9, UR33 ;  /* 0x0000002100097c82 */ /* 0x000fe20008000000 */
[----:B------:R-:W-:Y:S01]  /*4de0*/  IMAD.U32 R9, RZ, RZ, UR8 ;  /* 0x00000008ff097e24 */ /* 0x000fe2000f8e00ff */
[----:B------:R-:W-:Y:S02]  /*4df0*/  @!UP1 UIADD3 UR8, UPT, UPT, UR6, 0x1200, URZ ;  /* 0x0000120006089890 */ /* 0x000fe4000fffe0ff */
[----:B------:R-:W-:Y:S01]  /*4e00*/  @!P4 R2UR UR18, R8 ;  /* 0x000000000812c2ca */ /* 0x000fe200000e0000 */
[----:B------:R-:W-:Y:S01]  /*4e10*/  VOTEU.ALL UP1, P4 ;  /* 0x0000000000ff7886 */ /* 0x000fe20002020000 */
[----:B------:R-:W-:Y:S02]  /*4e20*/  @!P4 R2UR UR19, R9 ;  /* 0x000000000913c2ca */ /* 0x000fe400000e0000 */
[----:B------:R-:W-:Y:S05]  /*4e30*/  @!P4 IADD3 R8, P0, PT, R30, 0x580, RZ ;  /* 0x000005801e08c810 */ /* 0x000fea0007f1e0ff */
[----:B------:R-:W-:Y:S06]  /*4e40*/  @!P4 IMAD.X R2, RZ, RZ, R31, P0 ;  /* 0x000000ffff02c224 */ /* 0x000fec00000e061f */
[----:B------:R1:W-:Y:S01]  /*4e50*/  @!UP2 UTMALDG.3D [UR32], [UR18], desc[UR16] ;  /* 0x000010201200a5b4 */ /* 0x0003e20008011000 */
[----:B------:R1:W-:Y:S01]  /*4e60*/  @!UP1 UTMALDG.3D [UR8], [UR18], desc[UR16] ;  /* 0x00001008120095b4 */ /* 0x0003e20008011000 */
[----:B------:R1:W-:Y:S01]  /*4e70*/  @!P4 SYNCS.ARRIVE.TRANS64.RED.A0TR RZ, [UR6+0x50], R0 ;  /* 0x00005000ffffc9a7 */ /* 0x0003e20008300406 */
[----:B------:R-:W-:Y:S01]  /*4e80*/  SYNCS.ARRIVE.TRANS64.RED.A1T0 RZ, [UR13], RZ ;  /* 0x000000ffffff79a7 */ /* 0x000fe2000810040d */
[----:B------:R-:W2:Y:S02]  /*4e90*/  SYNCS.PHASECHK.TRANS64.TRYWAIT P2, [UR6+0x70], R14 ;  /* 0x0000700eff0075a7 */ /* 0x000ea40008041106 */
[----:B-12---:R-:W-:Y:S05]  /*4ea0*/  @!P2 BRA `(.L_x_94) ;  /* 0x0000004400cca947 */ /* 0x006fea0003800000 */
.L_x_178:
[----:B------:R-:W2:Y:S01]  /*4eb0*/  LDC.64 R12, c[0x0][0xb18] ;  /* 0x0002c600ff0c7b82 */ /* 0x000ea20000000a00 */
[----:B------:R-:W-:Y:S01]  /*4ec0*/  @!P4 R2UR UR8, R2 ;  /* 0x000000000208c2ca */ /* 0x000fe200000e0000 */
[----:B------:R-:W-:Y:S01]  /*4ed0*/  VOTEU.ALL UP1, P4 ;  /* 0x0000000000ff7886 */ /* 0x000fe20002020000 */
[----:B------:R-:W-:Y:S01]  /*4ee0*/  @!P4 R2UR UR9, R8 ;  /* 0x000000000809c2ca */ /* 0x000fe200000e0000 */
[----:B------:R-:W-:Y:S01]  /*4ef0*/  VOTEU.ALL UP2, P4 ;  /* 0x0000000000ff7886 */ /* 0x000fe20002040000 */
[----:B------:R-:W-:Y:S03]  /*4f00*/  UMOV UR16, 0x0 ;  /* 0x0000000000107882 */ /* 0x000fe60000000000 */
[----:B------:R-:W4:Y:S01]  /*4f10*/  @!P1 LDC R2, c[0x0][0xb0c] ;  /* 0x0002c300ff029b82 */ /* 0x000f220000000800 */
[----:B------:R-:W-:Y:S01]  /*4f20*/  @!UP1 UIADD3 UR26, UPT, UPT, UR34, 0x20, URZ ;  /* 0x00000020221a9890 */ /* 0x000fe2000fffe0ff */
[----:B-1----:R-:W-:Y:S01]  /*4f30*/  @!P4 IMAD.MOV.U32 R0, RZ, RZ, 0x2000 ;  /* 0x00002000ff00c424 */ /* 0x002fe200078e00ff */
[----:B------:R-:W-:Y:S01]  /*4f40*/  @!UP1 UIADD3 UR24, UPT, UPT, UR6, 0x2200, URZ ;  /* 0x0000220006189890 */ /* 0x000fe2000fffe0ff */
[----:B------:R-:W-:Y:S01]  /*4f50*/  @P3 SHF.R.U32.HI R26, RZ, 0x10, R21 ;  /* 0x00000010ff1a3819 */ /* 0x000fe20000011615 */
[----:B------:R-:W-:Y:S01]  /*4f60*/  UMOV UR17, 0x10000000 ;  /* 0x1000000000117882 */ /* 0x000fe20000000000 */
[----:B------:R-:W-:Y:S01]  /*4f70*/  UMOV UR27, UR35 ;  /* 0x00000023001b7c82 */ /* 0x000fe20008000000 */
[----:B------:R-:W-:Y:S01]  /*4f80*/  UMOV UR28, UR36 ;  /* 0x00000024001c7c82 */ /* 0x000fe20008000000 */
[----:B------:R-:W-:Y:S01]  /*4f90*/  IMAD.U32 R9, RZ, RZ, UR8 ;  /* 0x00000008ff097e24 */ /* 0x000fe2000f8e00ff */
[----:B------:R-:W-:Y:S01]  /*4fa0*/  @!UP1 UIADD3 UR10, UPT, UPT, UR34, 0x80, URZ ;  /* 0x00000080220a9890 */ /* 0x000fe2000fffe0ff */
[----:B------:R-:W-:Y:S01]  /*4fb0*/  IMAD.U32 R8, RZ, RZ, UR9 ;  /* 0x00000009ff087e24 */ /* 0x000fe2000f8e00ff */
[----:B------:R-:W-:Y:S01]  /*4fc0*/  @!UP1 UIADD3 UR8, UPT, UPT, UR6, 0x3200, URZ ;  /* 0x0000320006089890 */ /* 0x000fe2000fffe0ff */
[----:B------:R-:W-:Y:S01]  /*4fd0*/  VIADD R28, R28, 0x1 ;  /* 0x000000011c1c7836 */ /* 0x000fe20000000000 */
[----:B------:R-:W-:Y:S01]  /*4fe0*/  @!P4 R2UR UR19, R9 ;  /* 0x000000000913c2ca */ /* 0x000fe200000e0000 */
[----:B------:R-:W-:Y:S01]  /*4ff0*/  VOTEU.ALL UP1, P4 ;  /* 0x0000000000ff7886 */ /* 0x000fe20002020000 */
[----:B------:R-:W-:Y:S01]  /*5000*/  @!P4 R2UR UR18, R8 ;  /* 0x000000000812c2ca */ /* 0x000fe200000e0000 */
[----:B------:R-:W-:Y:S01]  /*5010*/  UMOV UR9, UR25 ;  /* 0x0000001900097c82 */ /* 0x000fe20008000000 */
[----:B------:R-:W1:Y:S01]  /*5020*/  LDC.64 R8, c[0x0][0xb10] ;  /* 0x0002c400ff087b82 */ /* 0x000e620000000a00 */
[----:B------:R-:W-:Y:S01]  /*5030*/  UMOV UR11, UR35 ;  /* 0x00000023000b7c82 */ /* 0x000fe20008000000 */
[----:B------:R-:W-:Y:S01]  /*5040*/  UMOV UR12, UR36 ;  /* 0x00000024000c7c82 */ /* 0x000fe20008000000 */
[----:B------:R-:W-:Y:S08]  /*5050*/  UPRMT UR13, UR37, 0x654, UR25 ;  /* 0x00000654250d7896 */ /* 0x000ff00008000019 */
[----:B------:R1:W-:Y:S01]  /*5060*/  @!UP2 UTMALDG.3D [UR24], [UR18], desc[UR16] ;  /* 0x000010181200a5b4 */ /* 0x0003e20008011000 */
[----:B------:R1:W-:Y:S01]  /*5070*/  @!UP1 UTMALDG.3D [UR8], [UR18], desc[UR16] ;  /* 0x00001008120095b4 */ /* 0x0003e20008011000 */
[----:B------:R5:W-:Y:S01]  /*5080*/  @!P4 SYNCS.ARRIVE.TRANS64.RED.A0TR RZ, [UR6+0x58], R0 ;  /* 0x00005800ffffc9a7 */ /* 0x000be20008300406 */
[C---:B-1----:R-:W-:Y:S01]  /*5090*/  @!P1 IMAD.HI.U32 R8, R11.reuse, R8, RZ ;  /* 0x000000080b089227 */ /* 0x042fe200078e00ff */
[----:B--2---:R-:W-:Y:S02]  /*50a0*/  @!P1 ISETP.NE.AND P0, PT, R12, 0x1, PT ;  /* 0x000000010c00980c */ /* 0x004fe40003f05270 */
[----:B----4-:R-:W-:Y:S01]  /*50b0*/  @!P1 ISETP.NE.AND P2, PT, R2, 0x1, PT ;  /* 0x000000010200980c */ /* 0x010fe20003f45270 */
[C---:B------:R-:W-:Y:S01]  /*50c0*/  @!P1 IMAD.HI.U32 R13, R10.reuse, R13, RZ ;  /* 0x0000000d0a0d9227 */ /* 0x040fe200078e00ff */
[----:B------:R-:W-:Y:S04]  /*50d0*/  @!P1 SHF.R.U32.HI R8, RZ, R9, R8 ;  /* 0x00000009ff089219 */ /* 0x000fe80000011608 */
[----:B------:R-:W-:Y:S01]  /*50e0*/  @!P1 SEL R8, R11, R8, !P2 ;  /* 0x000000080b089207 */ /* 0x000fe20005000000 */
[----:B------:R-:W-:Y:S01]  /*50f0*/  SYNCS.ARRIVE.TRANS64.RED.A1T0 RZ, [UR13], RZ ;  /* 0x000000ffffff79a7 */ /* 0x000fe2000810040d */
[----:B------:R-:W1:Y:S01]  /*5100*/  SYNCS.PHASECHK.TRANS64.TRYWAIT P5, [UR6+0x78], R14 ;  /* 0x0000780eff0075a7 */ /* 0x000e6200080a1106 */
[----:B-----5:R-:W2:Y:S02]  /*5110*/  @!P1 LDC R0, c[0x0][0xb20] ;  /* 0x0002c800ff009b82 */ /* 0x020ea40000000800 */
[----:B--2---:R-:W-:Y:S04]  /*5120*/  @!P1 SHF.R.U32.HI R0, RZ, R0, R13 ;  /* 0x00000000ff009219 */ /* 0x004fe8000001160d */
[----:B------:R-:W-:Y:S05]  /*5130*/  @!P1 SEL R9, R10, R0, !P0 ;  /* 0x000000000a099207 */ /* 0x000fea0004000000 */
[----:B------:R-:W-:Y:S02]  /*5140*/  @!P1 IMAD.IADD R0, R9, 0x1, -R8 ;  /* 0x0000000109009824 */ /* 0x000fe400078e0a08 */
[----:B------:R-:W-:Y:S02]  /*5150*/  @!P1 IMAD.IADD R8, R8, 0x1, -R9 ;  /* 0x0000000108089824 */ /* 0x000fe400078e0a09 */
[----:B------:R-:W-:Y:S02]  /*5160*/  @!P1 IMAD R11, R0, R2, R11 ;  /* 0x00000002000b9224 */ /* 0x000fe400078e020b */
[----:B------:R-:W-:Y:S01]  /*5170*/  @!P1 IMAD R10, R8, R12, R10 ;  /* 0x0000000c080a9224 */ /* 0x000fe200078e020a */
[----:B-1----:R-:W-:Y:S06]  /*5180*/  @!P5 BRA `(.L_x_95) ;  /* 0x00000044002cd947 */ /* 0x002fec0003800000 */
.L_x_180:
[----:B------:R-:W-:Y:S01]  /*5190*/  @!P4 IADD3 R2, P0, PT, R30, 0x580, RZ ;  /* 0x000005801e02c810 */ /* 0x000fe20007f1e0ff */
[----:B------:R-:W-:Y:S01]  /*51a0*/  VOTEU.ALL UP1, P4 ;  /* 0x0000000000ff7886 */ /* 0x000fe20002020000 */
[----:B------:R-:W-:Y:S01]  /*51b0*/  VOTEU.ALL UP2, P4 ;  /* 0x0000000000ff7886 */ /* 0x000fe20002040000 */
[----:B------:R-:W-:Y:S01]  /*51c0*/  UMOV UR22, 0x0 ;  /* 0x0000000000167882 */ /* 0x000fe20000000000 */
[----:B------:R-:W-:Y:S01]  /*51d0*/  @!P4 R2UR UR9, R2 ;  /* 0x000000000209c2ca */ /* 0x000fe200000e0000 */
[----:B-1----:R-:W-:Y:S01]  /*51e0*/  @!P4 IMAD.X R0, RZ, RZ, R31, P0 ;  /* 0x000000ffff00c224 */ /* 0x002fe200000e061f */
[----:B------:R-:W-:Y:S01]  /*51f0*/  @!UP1 UIADD3 UR17, UPT, UPT, UR6, 0x60, URZ ;  /* 0x0000006006119890 */ /* 0x000fe2000fffe0ff */
[----:B------:R-:W-:Y:S01]  /*5200*/  ISETP.NE.AND P0, PT, R28, 0x2, PT ;  /* 0x000000021c00780c */ /* 0x000fe20003f05270 */
[----:B------:R-:W-:Y:S01]  /*5210*/  @!UP1 UIADD3 UR18, UPT, UPT, UR34, 0x40, URZ ;  /* 0x0000004022129890 */ /* 0x000fe2000fffe0ff */
[----:B------:R-:W-:Y:S01]  /*5220*/  LOP3.LUT R29, R29, 0x1, RZ, 0x3c, !PT ;  /* 0x000000011d1d7812 */ /* 0x000fe200078e3cff */
[----:B------:R-:W-:Y:S01]  /*5230*/  @!UP1 UIADD3 UR16, UPT, UPT, UR6, 0x4200, URZ ;  /* 0x0000420006109890 */ /* 0x000fe2000fffe0ff */
[----:B------:R-:W-:Y:S01]  /*5240*/  @!P4 R2UR UR8, R0 ;  /* 0x000000000008c2ca */ /* 0x000fe200000e0000 */
[----:B------:R-:W-:Y:S01]  /*5250*/  UMOV UR23, 0x10000000 ;  /* 0x1000000000177882 */ /* 0x000fe20000000000 */
[----:B------:R-:W-:Y:S01]  /*5260*/  UMOV UR19, UR35 ;  /* 0x0000002300137c82 */ /* 0x000fe20008000000 */
[----:B------:R-:W-:Y:S01]  /*5270*/  UMOV UR20, UR36 ;  /* 0x0000002400147c82 */ /* 0x000fe20008000000 */
[----:B------:R-:W-:Y:S01]  /*5280*/  @!UP1 UIADD3 UR10, UPT, UPT, UR34, 0xa0, URZ ;  /* 0x000000a0220a9890 */ /* 0x000fe2000fffe0ff */
[----:B------:R-:W-:Y:S01]  /*5290*/  SEL R0, RZ, 0x1, P0 ;  /* 0x00000001ff007807 */ /* 0x000fe20000000000 */
[----:B------:R-:W-:Y:S01]  /*52a0*/  IMAD.U32 R8, RZ, RZ, UR9 ;  /* 0x00000009ff087e24 */ /* 0x000fe2000f8e00ff */
[----:B------:R-:W-:Y:S01]  /*52b0*/  UMOV UR11, UR35 ;  /* 0x00000023000b7c82 */ /* 0x000fe20008000000 */
[----:B------:R-:W-:Y:S01]  /*52c0*/  UMOV UR12, UR36 ;  /* 0x00000024000c7c82 */ /* 0x000fe20008000000 */
[----:B------:R-:W-:Y:S01]  /*52d0*/  UMOV UR9, UR17 ;  /* 0x0000001100097c82 */ /* 0x000fe20008000000 */
[----:B------:R-:W-:Y:S01]  /*52e0*/  @P3 R2UR UR36, R26 ;  /* 0x000000001a2432ca */ /* 0x000fe200000e0000 */
[----:B------:R-:W-:Y:S01]  /*52f0*/  IMAD.IADD R15, R10, 0x1, R90 ;  /* 0x000000010a0f7824 */ /* 0x000fe200078e025a */
[----:B------:R-:W-:Y:S01]  /*5300*/  @!P4 R2UR UR26, R8 ;  /* 0x00000000081ac2ca */ /* 0x000fe200000e0000 */
[----:B------:R-:W-:Y:S01]  /*5310*/  IMAD.U32 R9, RZ, RZ, UR8 ;  /* 0x00000008ff097e24 */ /* 0x000fe2000f8e00ff */
[----:B------:R-:W-:Y:S01]  /*5320*/  @!UP1 UIADD3 UR8, UPT, UPT, UR6, 0x5200, URZ ;  /* 0x0000520006089890 */ /* 0x000fe2000fffe0ff */
[----:B------:R-:W-:Y:S01]  /*5330*/  LOP3.LUT R27, R27, R0, RZ, 0x3c, !PT ;  /* 0x000000001b1b7212 */ /* 0x000fe200078e3cff */
[----:B------:R-:W-:Y:S01]  /*5340*/  VOTEU.ALL UP1, P4 ;  /* 0x0000000000ff7886 */ /* 0x000fe20002020000 */
[----:B------:R-:W-:Y:S01]  /*5350*/  IMAD.IADD R14, R11, 0x1, R91 ;  /* 0x000000010b0e7824 */ /* 0x000fe200078e025b */
[----:B------:R-:W-:Y:S02]  /*5360*/  @!P4 R2UR UR27, R9 ;  /* 0x00000000091bc2ca */ /* 0x000fe400000e0000 */
[----:B------:R-:W-:Y:S11]  /*5370*/  SEL R28, R28, RZ, P0 ;  /* 0x000000ff1c1c7207 */ /* 0x000ff60000000000 */
[----:B------:R4:W-:Y:S01]  /*5380*/  @!UP2 UTMALDG.3D [UR16], [UR26], desc[UR22] ;  /* 0x000016101a00a5b4 */ /* 0x0009e20008011000 */
[----:B------:R4:W-:Y:S01]  /*5390*/  @!UP1 UTMALDG.3D [UR8], [UR26], desc[UR22] ;  /* 0x000016081a0095b4 */ /* 0x0009e20008011000 */
[----:B------:R4:W-:Y:S01]  /*53a0*/  @!P4 SYNCS.ARRIVE.TRANS64.RED.A0TR RZ, [UR6+0x60], R25 ;  /* 0x00006019ffffc9a7 */ /* 0x0009e20008300406 */
[----:B------:R-:W-:Y:S01]  /*53b0*/  UPLOP3.LUT UP1, UPT, UPT, UPT, UPT, 0x80, 0x8 ;  /* 0x000000000008789c */ /* 0x000fe20003f2f070 */
[----:B------:R-:W-:Y:S01]  /*53c0*/  SYNCS.ARRIVE.TRANS64.RED.A1T0 RZ, [UR7], RZ ;  /* 0x000000ffffff79a7 */ /* 0x000fe20008100407 */
[----:B------:R-:W-:Y:S09]  /*53d0*/  @P3 BRA `(.L_x_96) ;  /* 0xfffffff000ac3947 */ /* 0x000ff2000383ffff */
[----:B------:R-:W-:-:S04]  /*53e0*/  SHF.L.U32 R2, R29, 0x1f, RZ ;  /* 0x0000001f1d027819 */ /* 0x000fc800000006ff */
[----:B------:R-:W1:Y:S02]  /*53f0*/  SYNCS.PHASECHK.TRANS64.TRYWAIT P0, [UR6+0x68], R2 ;  /* 0x00006802ff0075a7 */ /* 0x000e640008001106 */
[----:B-1----:R-:W-:Y:S05]  /*5400*/  @!P0 BRA `(.L_x_97) ;  /* 0x0000004000a48947 */ /* 0x002fea0003800000 */
.L_x_182:
[----:B------:R-:W2:Y:S02]  /*5410*/  SYNCS.PHASECHK.TRANS64.TRYWAIT P0, [UR6+0x70], R2 ;  /* 0x00007002ff0075a7 */ /* 0x000ea40008001106 */
[----:B--2---:R-:W-:Y:S05]  /*5420*/  @!P0 BRA `(.L_x_98) ;  /* 0x0000004000b48947 */ /* 0x004fea0003800000 */
.L_x_184:
[----:B-1----:R-:W-:-:S07]  /*5430*/  MOV R0, UR6 ;  /* 0x0000000600007c02 */ /* 0x002fce0008000f00 */
.L_x_99:
[----:B-1----:R-:W-:-:S04]  /*5440*/  SHF.L.U32 R2, R29, 0x1f, RZ ;  /* 0x0000001f1d027819 */ /* 0x002fc800000006ff */
[----:B------:R1:W2:Y:S03]  /*5450*/  SYNCS.PHASECHK.TRANS64.TRYWAIT P0, [R0+URZ+0x78], R2 ;  /* 0x00007802000075a7 */ /* 0x0002a600080011ff */
[----:B--2---:R-:W-:Y:S05]  /*5460*/  @!P0 NANOSLEEP.SYNCS 0x989680 ;  /* 0x009896800000895d */ /* 0x004fea0003900000 */
[----:B------:R-:W2:Y:S02]  /*5470*/  @!P0 SYNCS.PHASECHK.TRANS64 P0, [R0+URZ+0x78], R2 ;  /* 0x00007802000085a7 */ /* 0x000ea400080010ff */
[----:B--2-4-:R-:W-:Y:S05]  /*5480*/  @P0 EXIT ;  /* 0x000000000000094d */ /* 0x014fea0003800000 */
[----:B------:R-:W-:Y:S05]  /*5490*/  BRA `(.L_x_99) ;  /* 0xfffffffc00e87947 */ /* 0x000fea000383ffff */
.L_x_86:
[----:B------:R-:W-:-:S06]  /*54a0*/  UISETP.GE.AND UP1, UPT, UR10, 0x4, UPT ;  /* 0x000000040a00788c */ /* 0x000fcc000bf26270 */
[----:B------:R-:W-:-:S13]  /*54b0*/  PLOP3.LUT P0, PT, PT, PT, UP1, 0x80, 0x8 ;  /* 0x000000000008781c */ /* 0x000fda0003f0f018 */
[----:B------:R-:W-:Y:S05]  /*54c0*/  @!P0 EXIT ;  /* 0x000000000000894d */ /* 0x000fea0003800000 */
[----:B------:R-:W-:Y:S01]  /*54d0*/  BAR.SYNC.DEFER_BLOCKING 0x6, 0xa0 ;  /* 0x0182800000007b1d */ /* 0x000fe20000010000 */
[C---:B------:R-:W-:Y:S01]  /*54e0*/  IMAD.SHL.U32 R4, R105.reuse, 0x20, RZ ;  /* 0x0000002069047824 */ /* 0x040fe200078e00ff */
[C---:B------:R-:W-:Y:S01]  /*54f0*/  SHF.L.U32 R3, R96.reuse, 0x15, RZ ;  /* 0x0000001560037819 */ /* 0x040fe200000006ff */
[----:B------:R-:W-:Y:S01]  /*5500*/  IMAD.SHL.U32 R5, R96, 0x400, RZ ;  /* 0x0000040060057824 */ /* 0x000fe200078e00ff */
[C---:B------:R-:W-:Y:S01]  /*5510*/  LOP3.LUT R106, R105.reuse, 0x60, RZ, 0xc0, !PT ;  /* 0x00000060696a7812 */ /* 0x040fe200078ec0ff */
[C---:B------:R-:W-:Y:S01]  /*5520*/  IMAD.SHL.U32 R2, R105.reuse, 0x4, RZ ;  /* 0x0000000469027824 */ /* 0x040fe200078e00ff */
[----:B------:R-:W-:Y:S02]  /*5530*/  UMOV UR48, 0x400 ;  /* 0x0000040000307882 */ /* 0x000fe40000000000 */
[----:B------:R-:W1:Y:S01]  /*5540*/  LDC R95, c[0x0][0x370] ;  /* 0x0000dc00ff5f7b82 */ /* 0x000e620000000800 */
[----:B------:R-:W-:Y:S01]  /*5550*/  ULEA UR48, UR37, UR48, 0x18 ;  /* 0x0000003025307291 */ /* 0x000fe2000f8ec0ff */
[C---:B------:R-:W-:Y:S01]  /*5560*/  LOP3.LUT R104, R4.reuse, 0xb20, RZ, 0xc0, !PT ;  /* 0x00000b2004687812 */ /* 0x040fe200078ec0ff */
[----:B------:R-:W-:Y:S01]  /*5570*/  IMAD.U32 R36, R105, 0x10000, RZ ;  /* 0x0001000069247824 */ /* 0x000fe200078e00ff */
[----:B------:R-:W-:Y:S01]  /*5580*/  LOP3.LUT R4, R4, 0xc0, RZ, 0xc0, !PT ;  /* 0x000000c004047812 */ /* 0x000fe200078ec0ff */
[----:B------:R-:W-:Y:S01]  /*5590*/  UIADD3 UR4, UPT, UPT, UR48, 0x200, URZ ;  /* 0x0000020030047890 */ /* 0x000fe2000fffe0ff */
[----:B------:R-:W-:Y:S01]  /*55a0*/  LOP3.LUT R104, R104, 0x400, R5, 0xf8, !PT ;  /* 0x0000040068687812 */ /* 0x000fe200078ef805 */
[----:B------:R-:W-:Y:S01]  /*55b0*/  HFMA2 R48, -RZ, RZ, 0, 0 ;  /* 0x00000000ff307431 */ /* 0x000fe200000001ff */
[----:B------:R-:W2:Y:S01]  /*55c0*/  LDC R43, c[0x0][0xb0c] ;  /* 0x0002c300ff2b7b82 */ /* 0x000ea20000000800 */
[----:B------:R-:W-:Y:S01]  /*55d0*/  LOP3.LUT R2, R4, 0x18, R2, 0xf8, !PT ;  /* 0x0000001804027812 */ /* 0x000fe200078ef802 */
[----:B------:R-:W-:Y:S01]  /*55e0*/  IMAD.MOV.U32 R101, RZ, RZ, 0x1 ;  /* 0x00000001ff657424 */ /* 0x000fe200078e00ff */
[----:B------:R-:W-:Y:S01]  /*55f0*/  LOP3.LUT R3, R3, 0x200000, RZ, 0xc0, !PT ;  /* 0x0020000003037812 */ /* 0x000fe200078ec0ff */
[----:B------:R-:W-:Y:S01]  /*5600*/  IMAD.MOV.U32 R100, RZ, RZ, RZ ;  /* 0x000000ffff647224 */ /* 0x000fe200078e00ff */
[----:B------:R-:W-:Y:S01]  /*5610*/  LOP3.LUT R104, R104, R2, RZ, 0xfc, !PT ;  /* 0x0000000268687212 */ /* 0x000fe200078efcff */
[----:B------:R-:W-:Y:S01]  /*5620*/  IMAD.MOV.U32 R109, RZ, RZ, RZ ;  /* 0x000000ffff6d7224 */ /* 0x000fe200078e00ff */
[----:B------:R-:W-:Y:S01]  /*5630*/  MOV R97, UR4 ;  /* 0x0000000400617c02 */ /* 0x000fe20008000f00 */
[----:B------:R-:W3:Y:S01]  /*5640*/  LDC R93, c[0x0][0xb20] ;  /* 0x0002c800ff5d7b82 */ /* 0x000ee20000000800 */
[----:B------:R-:W4:Y:S01]  /*5650*/  LDS R0, [UR48+0x140] ;  /* 0x00014030ff007984 */ /* 0x000f220008000800 */
[----:B------:R-:W-:Y:S01]  /*5660*/  LOP3.LUT R103, R105, 0x2, RZ, 0xc0, !PT ;  /* 0x0000000269677812 */ /* 0x000fe200078ec0ff */
[----:B------:R-:W1:Y:S01]  /*5670*/  LDCU.64 UR52, c[0x0][0x348] ;  /* 0x00006900ff3477ac */ /* 0x000e620008000a00 */
[----:B------:R-:W-:Y:S01]  /*5680*/  LOP3.LUT R36, R3, 0x400000, R36, 0xf8, !PT ;  /* 0x0040000003247812 */ /* 0x000fe200078ef824 */
[----:B------:R-:W-:Y:S01]  /*5690*/  IMAD R104, R104, 0x2, R97 ;  /* 0x0000000268687824 */ /* 0x000fe200078e0261 */
[----:B------:R-:W-:Y:S01]  /*56a0*/  LOP3.LUT R105, R105, 0x4, RZ, 0xc0, !PT ;  /* 0x0000000469697812 */ /* 0x000fe200078ec0ff */
[----:B------:R-:W1:Y:S01]  /*56b0*/  LDCU.64 UR38, c[0x0][0x888] ;  /* 0x00011100ff2677ac */ /* 0x000e620008000a00 */
[----:B------:R-:W1:Y:S01]  /*56c0*/  LDC R42, c[0x0][0xb30] ;  /* 0x0002cc00ff2a7b82 */ /* 0x000e620000000800 */
[----:B------:R-:W-:Y:S01]  /*56d0*/  MOV R99, RZ ;  /* 0x000000ff00637202 */ /* 0x000fe20000000f00 */
[--C-:B------:R-:W-:Y:S01]  /*56e0*/  IMAD R103, R103, -0x10, R104.reuse ;  /* 0xfffffff067677824 */ /* 0x100fe200078e0268 */
[----:B------:R-:W1:Y:S01]  /*56f0*/  LDCU.64 UR44, c[0x0][0x890] ;  /* 0x00011200ff2c77ac */ /* 0x000e620008000a00 */
[----:B------:R-:W-:Y:S01]  /*5700*/  IMAD R102, R105, -0x10, R104 ;  /* 0xfffffff069667824 */ /* 0x000fe200078e0268 */
[----:B------:R-:W-:-:S03]  /*5710*/  UMOV UR50, URZ ;  /* 0x000000ff00327c82 */ /* 0x000fc60008000000 */
[----:B------:R-:W1:Y:S01]  /*5720*/  LDC.64 R88, c[0x0][0xb10] ;  /* 0x0002c400ff587b82 */ /* 0x000e620000000a00 */
[----:B------:R-:W-:-:S07]  /*5730*/  UMOV UR49, URZ ;  /* 0x000000ff00317c82 */ /* 0x000fce0008000000 */
[----:B------:R-:W1:Y:S08]  /*5740*/  LDC.64 R40, c[0x0][0xb18] ;  /* 0x0002c600ff287b82 */ /* 0x000e700000000a00 */
[----:B------:R-:W1:Y:S08]  /*5750*/  LDC.64 R38, c[0x0][0xb28] ;  /* 0x0002ca00ff267b82 */ /* 0x000e700000000a00 */
[----:B------:R-:W1:Y:S01]  /*5760*/  LDC.64 R86, c[0x0][0x8b0] ;  /* 0x00022c00ff567b82 */ /* 0x000e620000000a00 */
[----:B----4-:R-:W-:-:S07]  /*5770*/  IMAD.IADD R36, R0, 0x1, R36 ;  /* 0x0000000100247824 */ /* 0x010fce00078e0224 */
[----:B------:R-:W4:Y:S08]  /*5780*/  LDC.64 R84, c[0x0][0x8a8] ;  /* 0x00022a00ff547b82 */ /* 0x000f300000000a00 */
[----:B--23--:R-:W1:Y:S02]  /*5790*/  LDC R94, c[0x0][0x374] ;  /* 0x0000dd00ff5e7b82 */ /* 0x00ce640000000800 */
.L_x_136:
[----:B------:R-:W-:Y:S02]  /*57a0*/  LEA R0, R109, UR48, 0x3 ;  /* 0x000000306d007c11 */ /* 0x000fe4000f8e18ff */
[----:B------:R-:W-:Y:S02]  /*57b0*/  SHF.L.U32 R2, R99, 0x1f, RZ ;  /* 0x0000001f63027819 */ /* 0x000fe400000006ff */
[----:B-1----:R-:W-:Y:S02]  /*57c0*/  LEA R16, R109, UR48, 0x4 ;  /* 0x000000306d107c11 */ /* 0x002fe4000f8e20ff */
[----:B------:R-:W2:Y:S02]  /*57d0*/  SYNCS.PHASECHK.TRANS64.TRYWAIT P0, [R0+URZ+0x90], R2 ;  /* 0x00009002000075a7 */ /* 0x000ea400080011ff */
[----:B--23--:R-:W-:Y:S05]  /*57e0*/  @!P0 BRA `(.L_x_100) ;  /* 0x0000003c00dc8947 */ /* 0x00cfea0003800000 */
.L_x_185:
[----:B------:R-:W3:Y:S01]  /*57f0*/  LDC.64 R10, c[0x0][0xb10] ;  /* 0x0002c400ff0a7b82 */ /* 0x000ee20000000a00 */
[----:B------:R-:W4:Y:S01]  /*5800*/  LDS.128 R16, [R16+0x120] ;  /* 0x0001200010107984 */ /* 0x000f220000000c00 */
[----:B-1----:R-:W-:Y:S01]  /*5810*/  ISETP.NE.AND P1, PT, R42, 0x1, PT ;  /* 0x000000012a00780c */ /* 0x002fe20003f25270 */
[----:B--2---:R-:W-:Y:S01]  /*5820*/  VIADD R0, R0, 0xa0 ;  /* 0x000000a000007836 */ /* 0x004fe20000000000 */
[----:B------:R-:W-:Y:S04]  /*5830*/  ISETP.GE.AND P0, PT, R37, 0x1, PT ;  /* 0x000000012500780c */ /* 0x000fe80003f06270 */
[----:B------:R-:W1:Y:S01]  /*5840*/  LDC.64 R8, c[0x0][0xb18] ;  /* 0x0002c600ff087b82 */ /* 0x000e620000000a00 */
[----:B------:R-:W-:Y:S01]  /*5850*/  PRMT R0, RZ, 0x654, R0 ;  /* 0x00000654ff007816 */ /* 0x000fe20000000000 */
[----:B------:R-:W-:Y:S01]  /*5860*/  @!PT LDS RZ, [RZ] ;  /* 0x00000000fffff984 */ /* 0x000fe20000000800 */
[----:B------:R-:W-:Y:S01]  /*5870*/  @!PT LDS RZ, [RZ] ;  /* 0x00000000fffff984 */ /* 0x000fe20000000800 */
[----:B------:R-:W-:Y:S01]  /*5880*/  @!PT LDS RZ, [RZ] ;  /* 0x00000000fffff984 */ /* 0x000fe20000000800 */
[----:B------:R-:W-:Y:S01]  /*5890*/  @!PT LDS RZ, [RZ] ;  /* 0x00000000fffff984 */ /* 0x000fe20000000800 */
[----:B------:R2:W-:Y:S06]  /*58a0*/  MEMBAR.ALL.CTA ;  /* 0x0000000000007992 */ /* 0x0005ec0000008000 */
[----:B--2---:R-:W2:Y:S01]  /*58b0*/  FENCE.VIEW.ASYNC.S ;  /* 0x00000000000073c6 */ /* 0x004ea20000000000 */
[----:B------:R-:W1:Y:S08]  /*58c0*/  @!P1 LDC R12, c[0x0][0xb20] ;  /* 0x0002c800ff0c9b82 */ /* 0x000e700000000800 */
[----:B------:R-:W1:Y:S01]  /*58d0*/  @!P1 LDC R7, c[0x0][0xb0c] ;  /* 0x0002c300ff079b82 */ /* 0x000e620000000800 */
[----:B--2---:R2:W-:Y:S01]  /*58e0*/  SYNCS.ARRIVE.TRANS64.RED.A1T0 RZ, [R0+URZ], RZ ;  /* 0x000000ff00ff79a7 */ /* 0x0045e200081004ff */
[----:B----4-:R-:W-:Y:S04]  /*58f0*/  LOP3.LUT P4, RZ, R18, 0x1, RZ, 0xc0, !PT ;  /* 0x0000000112ff7812 */ /* 0x010fe8000788c0ff */
[----:B------:R-:W-:Y:S09]  /*5900*/  P2R R107, PR, RZ, 0x10 ;  /* 0x00000010ff6b7803 */ /* 0x000ff20000000000 */
[----:B------:R-:W-:Y:S02]  /*5910*/  @P4 MOV R45, R16 ;  /* 0x00000010002d4202 */ /* 0x000fe40000000f00 */
[----:B------:R-:W-:Y:S01]  /*5920*/  @P4 LOP3.LUT R44, R17, 0xffff, RZ, 0xc0, !PT ;  /* 0x0000ffff112c4812 */ /* 0x000fe200078ec0ff */
[----:B--23--:R-:W-:Y:S06]  /*5930*/  @!P0 BRA `(.L_x_101) ;  /* 0x0000000000a48947 */ /* 0x00cfec0003800000 */
[----:B------:R-:W-:Y:S01]  /*5940*/  IMAD.HI.U32 R0, R94, R41, RZ ;  /* 0x000000295e007227 */ /* 0x000fe200078e00ff */
[----:B------:R-:W-:Y:S02]  /*5950*/  ISETP.NE.AND P0, PT, R40, 0x1, PT ;  /* 0x000000012800780c */ /* 0x000fe40003f05270 */
[----:B------:R-:W-:Y:S01]  /*5960*/  ISETP.NE.AND P2, PT, R37, 0x1, PT ;  /* 0x000000012500780c */ /* 0x000fe20003f45270 */
[----:B------:R-:W-:Y:S01]  /*5970*/  IMAD.HI.U32 R4, R95, R88, RZ ;  /* 0x000000585f047227 */ /* 0x000fe200078e00ff */
[----:B------:R-:W-:Y:S02]  /*5980*/  SHF.R.U32.HI R0, RZ, R93, R0 ;  /* 0x0000005dff007219 */ /* 0x000fe40000011600 */
[----:B------:R-:W-:Y:S01]  /*5990*/  ISETP.NE.AND P3, PT, R43, 0x1, PT ;  /* 0x000000012b00780c */ /* 0x000fe20003f65270 */
[----:B------:R-:W-:Y:S01]  /*59a0*/  IMAD.HI.U32 R6, R44, R41, RZ ;  /* 0x000000292c067227 */ /* 0x000fe200078e00ff */
[-C--:B------:R-:W-:Y:S02]  /*59b0*/  SHF.R.U32.HI R4, RZ, R89.reuse, R4 ;  /* 0x00000059ff047219 */ /* 0x080fe40000011604 */
[----:B------:R-:W-:Y:S01]  /*59c0*/  SEL R0, R94, R0, !P0 ;  /* 0x000000005e007207 */ /* 0x000fe20004000000 */
[----:B------:R-:W-:Y:S01]  /*59d0*/  IMAD.HI.U32 R5, R45, R88, RZ ;  /* 0x000000582d057227 */ /* 0x000fe200078e00ff */
[----:B------:R-:W-:Y:S03]  /*59e0*/  SEL R4, R95, R4, !P3 ;  /* 0x000000045f047207 */ /* 0x000fe60005800000 */
[-C--:B------:R-:W-:Y:S01]  /*59f0*/  IMAD.HI.U32 R3, R0, R38.reuse, RZ ;  /* 0x0000002600037227 */ /* 0x080fe200078e00ff */
[----:B------:R-:W-:Y:S03]  /*5a00*/  SHF.R.U32.HI R5, RZ, R89, R5 ;  /* 0x00000059ff057219 */ /* 0x000fe60000011605 */
[----:B------:R-:W-:Y:S01]  /*5a10*/  IMAD.HI.U32 R2, R4, R38, RZ ;  /* 0x0000002604027227 */ /* 0x000fe200078e00ff */
[----:B------:R-:W-:Y:S02]  /*5a20*/  @P2 SHF.R.U32.HI R0, RZ, R39, R3 ;  /* 0x00000027ff002219 */ /* 0x000fe40000011603 */
[----:B------:R-:W-:Y:S02]  /*5a30*/  SHF.R.U32.HI R3, RZ, R93, R6 ;  /* 0x0000005dff037219 */ /* 0x000fe40000011606 */
[----:B------:R-:W-:Y:S01]  /*5a40*/  @P2 SHF.R.U32.HI R4, RZ, R39, R2 ;  /* 0x00000027ff042219 */ /* 0x000fe20000011602 */
[----:B------:R-:W-:Y:S01]  /*5a50*/  IMAD R0, R37, R0, RZ ;  /* 0x0000000025007224 */ /* 0x000fe200078e02ff */
[----:B------:R-:W-:Y:S02]  /*5a60*/  SEL R3, R44, R3, !P0 ;  /* 0x000000032c037207 */ /* 0x000fe40004000000 */
[----:B------:R-:W-:Y:S01]  /*5a70*/  SEL R2, R45, R5, !P3 ;  /* 0x000000052d027207 */ /* 0x000fe20005800000 */
[----:B------:R-:W-:Y:S01]  /*5a80*/  IMAD R5, R37, R4, RZ ;  /* 0x0000000425057224 */ /* 0x000fe200078e02ff */
[C---:B------:R-:W-:Y:S01]  /*5a90*/  ISETP.GE.AND P0, PT, R3.reuse, R0, PT ;  /* 0x000000000300720c */ /* 0x040fe20003f06270 */
[C---:B------:R-:W-:Y:S03]  /*5aa0*/  IMAD.HI.U32 R0, R3.reuse, R38, RZ ;  /* 0x0000002603007227 */ /* 0x040fe600078e00ff */
[C---:B------:R-:W-:Y:S02]  /*5ab0*/  ISETP.GE.OR P0, PT, R2.reuse, R5, P0 ;  /* 0x000000050200720c */ /* 0x040fe40000706670 */
[----:B------:R-:W-:Y:S04]  /*5ac0*/  SHF.R.U32.HI R0, RZ, R39, R0 ;  /* 0x00000027ff007219 */ /* 0x000fe80000011600 */
        /* <DEDUP_REMOVED lines=15> */
[----:B------:R-:W-:Y:S07]  /*5bc0*/  IMAD R44, R3, R40, R44 ;  /* 0x00000028032c7224 */ /* 0x000fee00078e022c */
.L_x_101:
[----:B-1----:R-:W-:Y:S01]  /*5bd0*/  @!P1 ISETP.NE.AND P0, PT, R8, 0x1, PT ;  /* 0x000000010800980c */ /* 0x002fe20003f05270 */
[----:B------:R-:W-:Y:S01]  /*5be0*/  @!P1 IMAD.HI.U32 R2, R44, R9, RZ ;  /* 0x000000092c029227 */ /* 0x000fe200078e00ff */
[----:B------:R-:W-:Y:S01]  /*5bf0*/  R2UR UR42, R14 ;  /* 0x000000000e2a72ca */ /* 0x000fe200000e0000 */
[----:B------:R-:W-:Y:S01]  /*5c00*/  BSSY.RECONVERGENT B6, `(.L_x_102) ;  /* 0x0000031000067945 */ /* 0x000fe20003800200 */
[----:B------:R-:W-:Y:S01]  /*5c10*/  R2UR UR41, R15 ;  /* 0x000000000f2972ca */ /* 0x000fe200000e0000 */
[----:B------:R-:W-:Y:S01]  /*5c20*/  @!P1 IMAD.HI.U32 R0, R45, R10, RZ ;  /* 0x0000000a2d009227 */ /* 0x000fe200078e00ff */
[----:B------:R-:W-:Y:S02]  /*5c30*/  @!P1 SHF.R.U32.HI R2, RZ, R12, R2 ;  /* 0x0000000cff029219 */ /* 0x000fe40000011602 */
[----:B------:R-:W-:Y:S01]  /*5c40*/  @!P1 ISETP.NE.AND P2, PT, R7, 0x1, PT ;  /* 0x000000010700980c */ /* 0x000fe20003f45270 */
[----:B------:R-:W-:Y:S01]  /*5c50*/  VIADD R109, R109, 0x1 ;  /* 0x000000016d6d7836 */ /* 0x000fe20000000000 */
[----:B------:R-:W-:Y:S02]  /*5c60*/  @!P1 SEL R2, R44, R2, !P0 ;  /* 0x000000022c029207 */ /* 0x000fe40004000000 */
[----:B------:R-:W-:Y:S02]  /*5c70*/  @!P1 SHF.R.U32.HI R0, RZ, R11, R0 ;  /* 0x0000000bff009219 */ /* 0x000fe40000011600 */
[----:B------:R-:W-:Y:S01]  /*5c80*/  LOP3.LUT P0, RZ, R97, 0x1b0, RZ, 0xc0, !PT ;  /* 0x000001b061ff7812 */ /* 0x000fe2000780c0ff */
[----:B------:R-:W-:Y:S01]  /*5c90*/  USHF.L.U32 UR42, UR42, 0x6, URZ ;  /* 0x000000062a2a7899 */ /* 0x000fe200080006ff */
[----:B------:R-:W-:Y:S01]  /*5ca0*/  @!P1 SEL R3, R45, R0, !P2 ;  /* 0x000000002d039207 */ /* 0x000fe20005000000 */
[----:B------:R-:W-:Y:S01]  /*5cb0*/  UIMAD UR41, UR41, 0xc0, URZ ;  /* 0x000000c0292978a4 */ /* 0x000fe2000f8e02ff */
[----:B------:R-:W-:Y:S03]  /*5cc0*/  @P4 SHF.R.U32.HI R98, RZ, 0x10, R17 ;  /* 0x00000010ff624819 */ /* 0x000fe60000011611 */
[----:B------:R-:W-:Y:S02]  /*5cd0*/  @!P1 IMAD.IADD R0, R2, 0x1, -R3 ;  /* 0x0000000102009824 */ /* 0x000fe400078e0a03 */
[----:B------:R-:W-:Y:S02]  /*5ce0*/  @!P1 IMAD.IADD R2, R3, 0x1, -R2 ;  /* 0x0000000103029824 */ /* 0x000fe400078e0a02 */
[----:B------:R-:W-:Y:S02]  /*5cf0*/  @!P1 IMAD R45, R0, R7, R45 ;  /* 0x00000007002d9224 */ /* 0x000fe400078e022d */
[----:B------:R-:W-:Y:S01]  /*5d00*/  @!P1 IMAD R44, R2, R8, R44 ;  /* 0x00000008022c9224 */ /* 0x000fe200078e022c */
[----:B------:R-:W-:Y:S06]  /*5d10*/  @!P0 BRA `(.L_x_103) ;  /* 0x00000000007c8947 */ /* 0x000fec0003800000 */
[----:B------:R-:W1:Y:S01]  /*5d20*/  LDCU.64 UR8, c[0x4][0x80] ;  /* 0x01001000ff0877ac */ /* 0x000e620008000a00 */
[----:B------:R-:W-:Y:S01]  /*5d30*/  MOV R2, 0x0 ;  /* 0x0000000000027802 */ /* 0x000fe20000000f00 */
[----:B------:R-:W-:Y:S02]  /*5d40*/  HFMA2 R12, -RZ, RZ, 0, 5.9604644775390625e-08 ;  /* 0x00000001ff0c7431 */ /* 0x000fe400000001ff */
[----:B------:R-:W-:Y:S01]  /*5d50*/  IMAD.MOV.U32 R8, RZ, RZ, 0x70 ;  /* 0x00000070ff087424 */ /* 0x000fe200078e00ff */
[----:B------:R2:W3:Y:S01]  /*5d60*/  LDC.64 R14, c[0x4][R2] ;  /* 0x01000000020e7b82 */ /* 0x0004e20000000a00 */
[----:B------:R-:W4:Y:S01]  /*5d70*/  LDCU.64 UR6, c[0x4][0x88] ;  /* 0x01001100ff0677ac */ /* 0x000f220008000a00 */
[----:B------:R-:W-:Y:S01]  /*5d80*/  IMAD.MOV.U32 R13, RZ, RZ, RZ ;  /* 0x000000ffff0d7224 */ /* 0x000fe200078e00ff */
[----:B------:R-:W2:Y:S01]  /*5d90*/  LDCU.64 UR4, c[0x4][0x8] ;  /* 0x01000100ff0477ac */ /* 0x000ea20008000a00 */
[----:B-1----:R-:W-:Y:S01]  /*5da0*/  MOV R5, UR9 ;  /* 0x0000000900057c02 */ /* 0x002fe20008000f00 */
[----:B------:R-:W-:Y:S01]  /*5db0*/  IMAD.U32 R4, RZ, RZ, UR8 ;  /* 0x00000008ff047e24 */ /* 0x000fe2000f8e00ff */
[----:B----4-:R-:W-:Y:S01]  /*5dc0*/  MOV R7, UR7 ;  /* 0x0000000700077c02 */ /* 0x010fe20008000f00 */
[----:B------:R-:W-:Y:S01]  /*5dd0*/  IMAD.U32 R6, RZ, RZ, UR6 ;  /* 0x00000006ff067e24 */ /* 0x000fe2000f8e00ff */
[----:B--2---:R-:W-:Y:S01]  /*5de0*/  MOV R11, UR5 ;  /* 0x00000005000b7c02 */ /* 0x004fe20008000f00 */
[----:B------:R-:W-:Y:S02]  /*5df0*/  IMAD.U32 R10, RZ, RZ, UR4 ;  /* 0x00000004ff0a7e24 */ /* 0x000fe4000f8e00ff */
[----:B------:R-:W-:Y:S07]  /*5e00*/  LEPC R20, `(.L_x_104) ;  /* 0x000000001014794e */ /* 0x000fee0000000000 */
[----:B---3-5:R-:W-:Y:S05]  /*5e10*/  CALL.ABS.NOINC R14 ;  /* 0x000000000e007343 */ /* 0x028fea0003c00000 */
.L_x_104:
[----:B------:R-:W1:Y:S01]  /*5e20*/  LDCU.64 UR8, c[0x4][0x80] ;  /* 0x01001000ff0877ac */ /* 0x000e620008000a00 */
[----:B------:R-:W2:Y:S01]  /*5e30*/  LDC.64 R2, c[0x4][R2] ;  /* 0x0100000002027b82 */ /* 0x000ea20000000a00 */
[----:B------:R-:W-:Y:S02]  /*5e40*/  HFMA2 R12, -RZ, RZ, 0, 5.9604644775390625e-08 ;  /* 0x00000001ff0c7431 */ /* 0x000fe400000001ff */
[----:B------:R-:W-:Y:S02]  /*5e50*/  IMAD.MOV.U32 R8, RZ, RZ, 0x70 ;  /* 0x00000070ff087424 */ /* 0x000fe400078e00ff */
[----:B------:R-:W-:Y:S01]  /*5e60*/  IMAD.MOV.U32 R13, RZ, RZ, RZ ;  /* 0x000000ffff0d7224 */ /* 0x000fe200078e00ff */
[----:B------:R-:W3:Y:S01]  /*5e70*/  LDCU.64 UR6, c[0x4][0x88] ;  /* 0x01001100ff0677ac */ /* 0x000ee20008000a00 */
[----:B------:R-:W4:Y:S01]  /*5e80*/  LDCU.64 UR4, c[0x4][0x8] ;  /* 0x01000100ff0477ac */ /* 0x000f220008000a00 */
[----:B-1----:R-:W-:Y:S02]  /*5e90*/  MOV R4, UR8 ;  /* 0x0000000800047c02 */ /* 0x002fe40008000f00 */
[----:B------:R-:W-:Y:S02]  /*5ea0*/  MOV R5, UR9 ;  /* 0x0000000900057c02 */ /* 0x000fe40008000f00 */
[----:B---3--:R-:W-:Y:S01]  /*5eb0*/  MOV R7, UR7 ;  /* 0x0000000700077c02 */ /* 0x008fe20008000f00 */
[----:B------:R-:W-:Y:S01]  /*5ec0*/  IMAD.U32 R6, RZ, RZ, UR6 ;  /* 0x00000006ff067e24 */ /* 0x000fe2000f8e00ff */
[----:B----4-:R-:W-:Y:S01]  /*5ed0*/  MOV R11, UR5 ;  /* 0x00000005000b7c02 */ /* 0x010fe20008000f00 */
[----:B------:R-:W-:Y:S02]  /*5ee0*/  IMAD.U32 R10, RZ, RZ, UR4 ;  /* 0x00000004ff0a7e24 */ /* 0x000fe4000f8e00ff */
[----:B------:R-:W-:Y:S07]  /*5ef0*/  LEPC R20, `(.L_x_103) ;  /* 0x000000001014794e */ /* 0x000fee0000000000 */
[----:B--2---:R-:W-:Y:S05]  /*5f00*/  CALL.ABS.NOINC R2 ;  /* 0x0000000002007343 */ /* 0x004fea0003c00000 */
.L_x_103:
[----:B------:R-:W-:Y:S05]  /*5f10*/  BSYNC.RECONVERGENT B6 ;  /* 0x0000000000067941 */ /* 0x000fea0003800200 */
.L_x_102:
[----:B------:R-:W-:Y:S01]  /*5f20*/  ISETP.NE.U32.AND P4, PT, R86, RZ, PT ;  /* 0x000000ff5600720c */ /* 0x000fe20003f85070 */
[----:B------:R-:W-:Y:S01]  /*5f30*/  UISETP.NE.AND UP2, UPT, UR51, URZ, UPT ;  /* 0x000000ff3300728c */ /* 0x000fe2000bf45270 */
[----:B------:R-:W-:Y:S01]  /*5f40*/  ISETP.NE.U32.AND P2, PT, RZ, UR38, PT ;  /* 0x00000026ff007c0c */ /* 0x000fe2000bf45070 */
[----:B------:R-:W-:Y:S01]  /*5f50*/  UISETP.NE.U32.AND UP1, UPT, UR44, URZ, UPT ;  /* 0x000000ff2c00728c */ /* 0x000fe2000bf25070 */
[----:B------:R-:W-:Y:S01]  /*5f60*/  ISETP.NE.AND.EX P4, PT, R87, RZ, PT, P4 ;  /* 0x000000ff5700720c */ /* 0x000fe20003f85340 */
[----:B------:R-:W-:Y:S01]  /*5f70*/  UPLOP3.LUT UP0, UPT, UPT, UPT, UPT, 0x40, 0x4 ;  /* 0x000000000004789c */ /* 0x000fe20003f0e870 */
[----:B------:R-:W-:Y:S01]  /*5f80*/  ISETP.NE.AND.EX P2, PT, RZ, UR39, PT, P2 ;  /* 0x00000027ff007c0c */ /* 0x000fe2000bf45320 */
[----:B------:R-:W-:Y:S01]  /*5f90*/  UISETP.NE.AND.EX UP1, UPT, UR45, URZ, UPT, UP1 ;  /* 0x000000ff2d00728c */ /* 0x000fe2000bf25310 */
[----:B------:R-:W-:Y:S04]  /*5fa0*/  PLOP3.LUT P1, PT, PT, PT, UP2, 0x80, 0x8 ;  /* 0x000000000008781c */ /* 0x000fe80003f2f028 */
[----:B------:R-:W-:Y:S06]  /*5fb0*/  @UP2 UPLOP3.LUT UP0, UPT, UPT, UPT, UP1, 0x80, 0x8 ;  /* 0x000000000008289c */ /* 0x000fec0003f0f010 */
[----:B------:R-:W-:Y:S01]  /*5fc0*/  PLOP3.LUT P0, PT, PT, PT, UP0, 0x80, 0x8 ;  /* 0x000000000008781c */ /* 0x000fe20003f0f008 */
[----:B------:R-:W-:Y:S01]  /*5fd0*/  @!UPT UIADD3 URZ, UPT, UPT, URZ, URZ, URZ ;  /* 0x000000fffffff290 */ /* 0x000fe2000fffe0ff */
[----:B------:R-:W-:Y:S11]  /*5fe0*/  BRA.U !UP1, `(.L_x_105) ;  /* 0x0000000109387547 */ /* 0x000ff6000b800000 */
[----:B------:R-:W-:Y:S01]  /*5ff0*/  UISETP.NE.U32.AND UP0, UPT, UR38, URZ, UPT ;  /* 0x000000ff2600728c */ /* 0x000fe2000bf05070 */
[----:B------:R-:W-:Y:S02]  /*6000*/  HFMA2 R0, -RZ, RZ, 0, 5.9604644775390625e-08 ;  /* 0x00000001ff007431 */ /* 0x000fe400000001ff */
[----:B------:R-:W-:Y:S01]  /*6010*/  IMAD.MOV.U32 R92, RZ, RZ, 0x1 ;  /* 0x00000001ff5c7424 */ /* 0x000fe200078e00ff */
[----:B------:R-:W-:Y:S06]  /*6020*/  UISETP.NE.AND.EX UP0, UPT, UR39, URZ, UPT, UP0 ;  /* 0x000000ff2700728c */ /* 0x000fec000bf05300 */
        /* <DEDUP_REMOVED lines=9> */
[----:B-12---:R-:W-:Y:S02]  /*60c0*/  @!P3 IMAD.U32 R49, RZ, RZ, UR4 ;  /* 0x00000004ff31be24 */ /* 0x006fe4000f8e00ff */
.L_x_105:
[----:B------:R-:W-:Y:S05]  /*60d0*/  @!P4 BRA `(.L_x_106) ;  /* 0x000000000020c947 */ /* 0x000fea0003800000 */
[----:B------:R-:W-:Y:S04]  /*60e0*/  ISETP.NE.U32.AND P3, PT, R84, RZ, PT ;  /* 0x000000ff5400720c */ /* 0x000fe80003f65070 */
[----:B------:R-:W-:Y:S11]  /*60f0*/  ISETP.NE.AND.EX P3, PT, R85, RZ, PT, P3 ;  /* 0x000000ff5500720c */ /* 0x000ff60003f65330 */
[----:B------:R-:W-:Y:S02]  /*6100*/  @!UPT UIADD3 URZ, UPT, UPT, URZ, URZ, URZ ;  /* 0x000000fffffff290 */ /* 0x000fe4000fffe0ff */
[----:B------:R-:W1:Y:S01]  /*6110*/  @P3 LDC.64 R2, c[0x0][0x8a8] ;  /* 0x00022a00ff023b82 */ /* 0x000e620000000a00 */
[----:B------:R-:W-:Y:S04]  /*6120*/  @P3 IMAD R0, R86, UR36, RZ ;  /* 0x0000002456003c24 */ /* 0x000fe8000f8e02ff */
[----:B-1----:R-:W-:Y:S05]  /*6130*/  @P3 IMAD.WIDE R2, R0, 0x4, R2 ;  /* 0x0000000400023825 */ /* 0x002fea00078e0202 */
[----:B-----5:R1:W5:Y:S02]  /*6140*/  @P3 LDG.E R46, desc[UR46][R2.64] ;  /* 0x0000002e022e3981 */ /* 0x020364000c1e1900 */
[----:B-1----:R-:W2:Y:S02]  /*6150*/  @!P3 LDC R46, c[0x0][0x8a0] ;  /* 0x00022800ff2ebb82 */ /* 0x002ea40000000800 */
.L_x_106:
[----:B-----5:R-:W-:Y:S01]  /*6160*/  FSETP.NEU.AND P3, PT, R49, RZ, PT ;  /* 0x000000ff3100720b */ /* 0x020fe20003f6d000 */
[----:B------:R-:W-:Y:S01]  /*6170*/  BSSY B1, `(.L_x_107) ;  /* 0x0000039000017945 */ /* 0x000fe20003800000 */
[----:B------:R-:W-:Y:S01]  /*6180*/  SEL R3, RZ, 0xffffffff, P2 ;  /* 0xffffffffff037807 */ /* 0x000fe20001000000 */
[----:B------:R-:W-:Y:S01]  /*6190*/  IMAD.MOV.U32 R61, RZ, RZ, 0x1 ;  /* 0x00000001ff3d7424 */ /* 0x000fe200078e00ff */
[----:B------:R-:W-:Y:S01]  /*61a0*/  @P1 LOP3.LUT P2, RZ, R92, 0xff, RZ, 0xc0, !PT ;  /* 0x000000ff5cff1812 */ /* 0x000fe2000784c0ff */
[C---:B------:R-:W-:Y:S01]  /*61b0*/  IMAD R47, R48.reuse, 0x60, R36 ;  /* 0x00000060302f7824 */ /* 0x040fe200078e0224 */
[----:B------:R-:W-:Y:S01]  /*61c0*/  @P1 SEL R0, RZ, 0xffffffff, P3 ;  /* 0xffffffffff001807 */ /* 0x000fe20001800000 */
[----:B------:R-:W-:Y:S01]  /*61d0*/  IMAD R110, R105, -0x10, R103 ;  /* 0xfffffff0696e7824 */ /* 0x000fe200078e0267 */
[----:B------:R-:W-:Y:S01]  /*61e0*/  LOP3.LUT R101, R101, 0x1, RZ, 0x3c, !PT ;  /* 0x0000000165657812 */ /* 0x000fe200078e3cff */
[----:B------:R-:W-:Y:S01]  /*61f0*/  IMAD.MOV.U32 R60, RZ, RZ, RZ ;  /* 0x000000ffff3c7224 */ /* 0x000fe200078e00ff */
[C---:B------:R-:W-:Y:S02]  /*6200*/  @P0 SEL R0, R3.reuse, R0, !P2 ;  /* 0x0000000003000207 */ /* 0x040fe40005000000 */
[----:B------:R-:W-:Y:S02]  /*6210*/  CS2R R82, SRZ ;  /* 0x0000000000527805 */ /* 0x000fe4000001ff00 */
[----:B------:R-:W-:Y:S02]  /*6220*/  LEA R112, R48, UR48, 0x3 ;  /* 0x0000003030707c11 */ /* 0x000fe4000f8e18ff */
[----:B------:R-:W-:Y:S02]  /*6230*/  CS2R R80, SRZ ;  /* 0x0000000000507805 */ /* 0x000fe4000001ff00 */
[----:B------:R-:W-:Y:S02]  /*6240*/  @P1 LOP3.LUT R0, R0, 0x1, RZ, 0xc0, !PT ;  /* 0x0000000100001812 */ /* 0x000fe400078ec0ff */
[----:B------:R-:W-:Y:S02]  /*6250*/  CS2R R74, SRZ ;  /* 0x00000000004a7805 */ /* 0x000fe4000001ff00 */
[----:B------:R-:W-:Y:S02]  /*6260*/  PLOP3.LUT P2, PT, PT, PT, UP1, 0x80, 0x8 ;  /* 0x000000000008781c */ /* 0x000fe40003f4f018 */
[----:B------:R-:W-:Y:S02]  /*6270*/  CS2R R72, SRZ ;  /* 0x0000000000487805 */ /* 0x000fe4000001ff00 */
[----:B------:R-:W-:Y:S02]  /*6280*/  ISETP.NE.U32.OR P5, PT, R0, 0x1, !P1 ;  /* 0x000000010000780c */ /* 0x000fe40004fa5470 */
[----:B------:R-:W-:Y:S02]  /*6290*/  CS2R R66, SRZ ;  /* 0x0000000000427805 */ /* 0x000fe4000001ff00 */
[----:B------:R-:W-:Y:S02]  /*62a0*/  LOP3.LUT P4, R108, R92, 0xff, RZ, 0xc0, !PT ;  /* 0x000000ff5c6c7812 */ /* 0x000fe4000788c0ff */
[----:B------:R-:W-:Y:S02]  /*62b0*/  CS2R R64, SRZ ;  /* 0x0000000000407805 */ /* 0x000fe4000001ff00 */
[----:B------:R-:W-:Y:S02]  /*62c0*/  SEL R2, RZ, 0xffffffff, P3 ;  /* 0xffffffffff027807 */ /* 0x000fe40001800000 */
[----:B------:R-:W-:Y:S02]  /*62d0*/  CS2R R58, SRZ ;  /* 0x00000000003a7805 */ /* 0x000fe4000001ff00 */
[----:B------:R-:W-:Y:S02]  /*62e0*/  P2R R111, PR, RZ, 0x20 ;  /* 0x00000020ff6f7803 */ /* 0x000fe40000000000 */
[----:B------:R-:W-:Y:S02]  /*62f0*/  CS2R R56, SRZ ;  /* 0x0000000000387805 */ /* 0x000fe4000001ff00 */
[----:B------:R-:W-:Y:S02]  /*6300*/  @P2 SEL R2, R3, R2, !P4 ;  /* 0x0000000203022207 */ /* 0x000fe40006000000 */
[----:B------:R-:W-:Y:S02]  /*6310*/  @P5 SHF.L.U32 R0, R101, 0x1f, RZ ;  /* 0x0000001f65005819 */ /* 0x000fe400000006ff */
[----:B------:R-:W-:Y:S02]  /*6320*/  LOP3.LUT R2, R2, 0x1, RZ, 0xc0, !PT ;  /* 0x0000000102027812 */ /* 0x000fe400078ec0ff */
[----:B------:R1:W3:Y:S02]  /*6330*/  @P5 SYNCS.PHASECHK.TRANS64.TRYWAIT P1, [UR48+0x50], R0 ;  /* 0x00005000ff0055a7 */ /* 0x0002e40008021130 */
[----:B------:R-:W-:Y:S04]  /*6340*/  ISETP.NE.U32.AND P2, PT, R2, 0x1, PT ;  /* 0x000000010200780c */ /* 0x000fe80003f45070 */
[----:B------:R-:W-:Y:S02]  /*6350*/  P2R R62, PR, RZ, 0x4 ;  /* 0x00000004ff3e7803 */ /* 0x000fe40000000000 */
[----:B-1----:R-:W-:Y:S04]  /*6360*/  SHF.L.U32 R0, R100, 0x1f, RZ ;  /* 0x0000001f64007819 */ /* 0x002fe800000006ff */
[----:B------:R1:W4:Y:S01]  /*6370*/  SYNCS.PHASECHK.TRANS64.TRYWAIT P0, [R112+URZ+0xb0], R0 ;  /* 0x0000b000700075a7 */ /* 0x00032200080011ff */
[----:B---3--:R-:W-:Y:S01]  /*6380*/  @P5 SEL R61, RZ, 0x1, !P1 ;  /* 0x00000001ff3d5807 */ /* 0x008fe20004800000 */
[----:B-1----:R-:W-:Y:S06]  /*6390*/  @!P5 BRA `(.L_x_108) ;  /* 0x000000000058d947 */ /* 0x002fec0003800000 */
[----:B------:R-:W-:Y:S01]  /*63a0*/  IMAD.MOV.U32 R83, RZ, RZ, RZ ;  /* 0x000000ffff537224 */ /* 0x000fe200078e00ff */
[----:B------:R-:W-:Y:S01]  /*63b0*/  ISETP.NE.AND P1, PT, R61, RZ, PT ;  /* 0x000000ff3d00720c */ /* 0x000fe20003f25270 */
[----:B------:R-:W-:Y:S01]  /*63c0*/  BSSY B0, `(.L_x_109) ;  /* 0x000000c000007945 */ /* 0x000fe20003800000 */
[----:B------:R-:W-:Y:S02]  /*63d0*/  CS2R R58, SRZ ;  /* 0x00000000003a7805 */ /* 0x000fe4000001ff00 */
[----:B------:R-:W-:Y:S02]  /*63e0*/  CS2R R56, SRZ ;  /* 0x0000000000387805 */ /* 0x000fe4000001ff00 */
[----:B------:R-:W-:Y:S02]  /*63f0*/  CS2R R66, SRZ ;  /* 0x0000000000427805 */ /* 0x000fe4000001ff00 */
[----:B------:R-:W-:Y:S02]  /*6400*/  CS2R R64, SRZ ;  /* 0x0000000000407805 */ /* 0x000fe4000001ff00 */
[----:B------:R-:W-:Y:S02]  /*6410*/  CS2R R74, SRZ ;  /* 0x00000000004a7805 */ /* 0x000fe4000001ff00 */
[----:B------:R-:W-:Y:S02]  /*6420*/  CS2R R72, SRZ ;  /* 0x0000000000487805 */ /* 0x000fe4000001ff00 */
[----:B------:R-:W-:Y:S01]  /*6430*/  CS2R R80, SRZ ;  /* 0x0000000000507805 */ /* 0x000fe2000001ff00 */
[----:B------:R-:W-:Y:S06]  /*6440*/  @P1 BRA `(.L_x_110) ;  /* 0x00000000000c1947 */ /* 0x000fec0003800000 */
[----:B------:R-:W-:Y:S04]  /*6450*/  SHF.L.U32 R3, R101, 0x1f, RZ ;  /* 0x0000001f65037819 */ /* 0x000fe800000006ff */
[----:B------:R-:W1:Y:S02]  /*6460*/  SYNCS.PHASECHK.TRANS64.TRYWAIT P1, [UR48+0x50], R3 ;  /* 0x00005003ff0075a7 */ /* 0x000e640008021130 */
[----:B-1----:R-:W-:Y:S05]  /*6470*/  @!P1 BRA `(.L_x_111) ;  /* 0x0000003000cc9947 */ /* 0x002fea0003800000 */
.L_x_110:
[----:B------:R-:W-:Y:S05]  /*6480*/  BSYNC B0 ;  /* 0x0000000000007941 */ /* 0x000fea0003800000 */
.L_x_109:
[----:B------:R-:W-:Y:S01]  /*6490*/  ISETP.NE.AND P1, PT, R62, RZ, PT ;  /* 0x000000ff3e00720c */ /* 0x000fe20003f25270 */
[----:B------:R-:W-:Y:S11]  /*64a0*/  HFMA2 R60, -RZ, RZ, 0, 5.9604644775390625e-08 ;  /* 0x00000001ff3c7431 */ /* 0x000ff600000001ff */
[----:B------:R-:W-:Y:S01]  /*64b0*/  @!UPT UIADD3 URZ, UPT, UPT, URZ, URZ, URZ ;  /* 0x000000fffffff290 */ /* 0x000fe2000fffe0ff */
[----:B------:R3:W1:Y:S04]  /*64c0*/  @P1 LDS.128 R56, [R104] ;  /* 0x0000000068381984 */ /* 0x0006680000000c00 */
[----:B------:R3:W1:Y:S04]  /*64d0*/  @P1 LDS.128 R64, [R103+0x10] ;  /* 0x0000100067401984 */ /* 0x0006680000000c00 */
[----:B------:R3:W1:Y:S04]  /*64e0*/  @P1 LDS.128 R72, [R102+0x20] ;  /* 0x0000200066481984 */ /* 0x0006680000000c00 */
[----:B------:R3:W1:Y:S02]  /*64f0*/  @P1 LDS.128 R80, [R110+0x30] ;  /* 0x000030006e501984 */ /* 0x0006640000000c00 */
.L_x_108:
[----:B------:R-:W-:Y:S05]  /*6500*/  BSYNC B1 ;  /* 0x0000000000017941 */ /* 0x000fea0003800000 */
.L_x_107:
[----:B-1----:R-:W-:Y:S04]  /*6510*/  SHF.R.U32.HI R2, RZ, 0x15, R47 ;  /* 0x00000015ff027819 */ /* 0x002fe8000001162f */
[----:B------:R-:W-:Y:S01]  /*6520*/  LOP3.LUT P1, RZ, R2, 0x3, R96, 0x48, !PT ;  /* 0x0000000302ff7812 */ /* 0x000fe20007824860 */
[----:B------:R-:W-:Y:S01]  /*6530*/  @!UPT UIADD3 URZ, UPT, UPT, URZ, URZ, URZ ;  /* 0x000000fffffff290 */ /* 0x000fe2000fffe0ff */
[----:B----4-:R-:W-:Y:S11]  /*6540*/  @P0 BRA `(.L_x_112) ;  /* 0x0000000000080947 */ /* 0x010ff60003800000 */
[----:B------:R-:W1:Y:S02]  /*6550*/  SYNCS.PHASECHK.TRANS64.TRYWAIT P0, [R112+URZ+0xb0], R0 ;  /* 0x0000b000700075a7 */ /* 0x000e6400080011ff */
[----:B-1----:R-:W-:Y:S05]  /*6560*/  @!P0 BRA `(.L_x_113) ;  /* 0x0000003000a88947 */ /* 0x002fea0003800000 */
.L_x_112:
[----:B------:R-:W-:Y:S05]  /*6570*/  @!P1 BRA `(.L_x_114) ;  /* 0x0000000000409947 */ /* 0x000fea0003800000 */
[----:B------:R-:W4:Y:S01]  /*6580*/  LDCU.64 UR8, c[0x4][0x70] ;  /* 0x01000e00ff0877ac */ /* 0x000f220008000a00 */
[----:B------:R-:W-:Y:S01]  /*6590*/  MOV R3, 0x0 ;  /* 0x0000000000037802 */ /* 0x000fe20000000f00 */
[----:B------:R-:W-:Y:S02]  /*65a0*/  HFMA2 R12, -RZ, RZ, 0, 5.9604644775390625e-08 ;  /* 0x00000001ff0c7431 */ /* 0x000fe400000001ff */
[----:B------:R-:W-:Y:S02]  /*65b0*/  IMAD.MOV.U32 R8, RZ, RZ, 0x192 ;  /* 0x00000192ff087424 */ /* 0x000fe400078e00ff */
[----:B------:R-:W-:Y:S01]  /*65c0*/  IMAD.MOV.U32 R13, RZ, RZ, RZ ;  /* 0x000000ffff0d7224 */ /* 0x000fe200078e00ff */
[----:B------:R-:W5:Y:S01]  /*65d0*/  LDCU.64 UR6, c[0x4][0x78] ;  /* 0x01000f00ff0677ac */ /* 0x000f620008000a00 */
[----:B------:R-:W1:Y:S01]  /*65e0*/  LDC.64 R2, c[0x4][R3] ;  /* 0x0100000003027b82 */ /* 0x000e620000000a00 */
[----:B------:R-:W2:Y:S01]  /*65f0*/  LDCU.64 UR4, c[0x4][0x10] ;  /* 0x01000200ff0477ac */ /* 0x000ea20008000a00 */
[----:B----4-:R-:W-:Y:S01]  /*6600*/  MOV R5, UR9 ;  /* 0x0000000900057c02 */ /* 0x010fe20008000f00 */
[----:B------:R-:W-:Y:S01]  /*6610*/  IMAD.U32 R4, RZ, RZ, UR8 ;  /* 0x00000008ff047e24 */ /* 0x000fe2000f8e00ff */
[----:B-----5:R-:W-:Y:S01]  /*6620*/  MOV R7, UR7 ;  /* 0x0000000700077c02 */ /* 0x020fe20008000f00 */
[----:B------:R-:W-:Y:S01]  /*6630*/  IMAD.U32 R6, RZ, RZ, UR6 ;  /* 0x00000006ff067e24 */ /* 0x000fe2000f8e00ff */
[----:B--2---:R-:W-:Y:S01]  /*6640*/  MOV R11, UR5 ;  /* 0x00000005000b7c02 */ /* 0x004fe20008000f00 */
[----:B------:R-:W-:Y:S02]  /*6650*/  IMAD.U32 R10, RZ, RZ, UR4 ;  /* 0x00000004ff0a7e24 */ /* 0x000fe4000f8e00ff */
[----:B------:R-:W-:Y:S07]  /*6660*/  LEPC R20, `(.L_x_114) ;  /* 0x000000001014794e */ /* 0x000fee0000000000 */
[----:B-1-3--:R-:W-:Y:S05]  /*6670*/  CALL.ABS.NOINC R2 ;  /* 0x0000000002007343 */ /* 0x00afea0003c00000 */
.L_x_114:
[C---:B------:R-:W-:Y:S01]  /*6680*/  SHF.L.U32 R50, R56.reuse, 0x10, RZ ;  /* 0x0000001038327819 */ /* 0x040fe200000006ff */
[----:B------:R-:W-:Y:S05]  /*6690*/  WARPSYNC.ALL ;  /* 0x0000000000007948 */ /* 0x000fea0003800000 */
[----:B------:R-:W-:Y:S01]  /*66a0*/  R2UR UR4, R47 ;  /* 0x000000002f0472ca */ /* 0x000fe200000e0000 */
[----:B------:R-:W-:Y:S01]  /*66b0*/  BSSY.RECONVERGENT B0, `(.L_x_115) ;  /* 0x000008c000007945 */ /* 0x000fe20003800200 */
[----:B------:R-:W-:Y:S02]  /*66c0*/  LOP3.LUT R51, R56, 0xffff0000, RZ, 0xc0, !PT ;  /* 0xffff000038337812 */ /* 0x000fe400078ec0ff */
[----:B------:R-:W-:Y:S02]  /*66d0*/  SHF.L.U32 R52, R57, 0x10, RZ ;  /* 0x0000001039347819 */ /* 0x000fe400000006ff */
[----:B------:R-:W-:Y:S07]  /*66e0*/  ISETP.NE.AND P0, PT, R106, RZ, PT ;  /* 0x000000ff6a00720c */ /* 0x000fee0003f05270 */
[----:B------:R-:W1:Y:S02]  /*66f0*/  LDTM.x32 R4, tmem[UR4] ;  /* 0x00000004000479ee */ /* 0x000e6400082c0000 */
[C---:B-12---:R-:W-:Y:S01]  /*6700*/  FMUL R0, R46.reuse, R4 ;  /* 0x000000042e007220 */ /* 0x046fe20000400000 */
[C---:B------:R-:W-:Y:S01]  /*6710*/  FMUL R2, R46.reuse, R5 ;  /* 0x000000052e027220 */ /* 0x040fe20000400000 */
[C---:B------:R-:W-:Y:S01]  /*6720*/  FMUL R4, R46.reuse, R8 ;  /* 0x000000082e047220 */ /* 0x040fe20000400000 */
[C---:B------:R-:W-:Y:S01]  /*6730*/  FMUL R3, R46.reuse, R6 ;  /* 0x000000062e037220 */ /* 0x040fe20000400000 */
[C---:B------:R-:W-:Y:S01]  /*6740*/  FMUL R5, R46.reuse, R9 ;  /* 0x000000092e057220 */ /* 0x040fe20000400000 */
[C---:B------:R-:W-:Y:S01]  /*6750*/  FMUL R8, R46.reuse, R12 ;  /* 0x0000000c2e087220 */ /* 0x040fe20000400000 */
[C---:B------:R-:W-:Y:S01]  /*6760*/  FMUL R6, R46.reuse, R10 ;  /* 0x0000000a2e067220 */ /* 0x040fe20000400000 */
[C---:B------:R-:W-:Y:S01]  /*6770*/  FMUL R9, R46.reuse, R13 ;  /* 0x0000000d2e097220 */ /* 0x040fe20000400000 */
[C---:B------:R-:W-:Y:S01]  /*6780*/  FMUL R12, R46.reuse, R16 ;  /* 0x000000102e0c7220 */ /* 0x040fe20000400000 */
[C---:B------:R-:W-:Y:S01]  /*6790*/  FFMA R0, R49.reuse, R50, R0 ;  /* 0x0000003231007223 */ /* 0x040fe20000000000 */
[C---:B------:R-:W-:Y:S01]  /*67a0*/  FMUL R10, R46.reuse, R14 ;  /* 0x0000000e2e0a7220 */ /* 0x040fe20000400000 */
[C---:B------:R-:W-:Y:S01]  /*67b0*/  FMUL R13, R46.reuse, R17 ;  /* 0x000000112e0d7220 */ /* 0x040fe20000400000 */
[C---:B------:R-:W-:Y:S01]  /*67c0*/  FMUL R16, R46.reuse, R20 ;  /* 0x000000142e107220 */ /* 0x040fe20000400000 */
[----:B------:R-:W-:Y:S01]  /*67d0*/  FFMA R2, R49, R51, R2 ;  /* 0x0000003331027223 */ /* 0x000fe20000000002 */
        /* <DEDUP_REMOVED lines=9> */
[----:B------:R-:W-:Y:S01]  /*6870*/  LOP3.LUT R32, R57, 0xffff0000, RZ, 0xc0, !PT ;  /* 0xffff000039207812 */ /* 0x000fe200078ec0ff */
[C---:B------:R-:W-:Y:S01]  /*6880*/  FMUL R26, R46.reuse, R30 ;  /* 0x0000001e2e1a7220 */ /* 0x040fe20000400000 */
[----:B------:R-:W-:Y:S01]  /*6890*/  FMUL R29, R46, R33 ;  /* 0x000000212e1d7220 */ /* 0x000fe20000400000 */
[----:B------:R-:W-:Y:S01]  /*68a0*/  SHF.L.U32 R33, R58, 0x10, RZ ;  /* 0x000000103a217819 */ /* 0x000fe200000006ff */
[----:B------:R-:W-:Y:S01]  /*68b0*/  FFMA R3, R49, R52, R3 ;  /* 0x0000003431037223 */ /* 0x000fe20000000003 */
[----:B------:R-:W-:Y:S01]  /*68c0*/  F2FP.BF16.F32.PACK_AB R52, R2, R0 ;  /* 0x000000000234723e */ /* 0x000fe200000010ff */
[C---:B------:R-:W-:Y:S01]  /*68d0*/  FMUL R7, R46.reuse, R7 ;  /* 0x000000072e077220 */ /* 0x040fe20000400000 */
[----:B------:R-:W-:Y:S01]  /*68e0*/  SHF.L.U32 R0, R59, 0x10, RZ ;  /* 0x000000103b007819 */ /* 0x000fe200000006ff */
[----:B------:R-:W-:Y:S01]  /*68f0*/  FMUL R30, R46, R34 ;  /* 0x000000222e1e7220 */ /* 0x000fe20000400000 */
[----:B------:R-:W-:Y:S01]  /*6900*/  LOP3.LUT R34, R58, 0xffff0000, RZ, 0xc0, !PT ;  /* 0xffff00003a227812 */ /* 0x000fe200078ec0ff */
[----:B------:R-:W-:Y:S01]  /*6910*/  FFMA R7, R49, R32, R7 ;  /* 0x0000002031077223 */ /* 0x000fe20000000007 */
[----:B------:R-:W-:Y:S01]  /*6920*/  LOP3.LUT R2, R59, 0xffff0000, RZ, 0xc0, !PT ;  /* 0xffff00003b027812 */ /* 0x000fe200078ec0ff */
[C---:B------:R-:W-:Y:S01]  /*6930*/  FFMA R4, R49.reuse, R33, R4 ;  /* 0x0000002131047223 */ /* 0x040fe20000000004 */
[----:B------:R-:W-:Y:S01]  /*6940*/  FMUL R11, R46, R11 ;  /* 0x0000000b2e0b7220 */ /* 0x000fe20000400000 */
[----:B------:R-:W-:Y:S01]  /*6950*/  FFMA R5, R49, R34, R5 ;  /* 0x0000002231057223 */ /* 0x000fe20000000005 */
[----:B------:R-:W-:Y:S01]  /*6960*/  F2FP.BF16.F32.PACK_AB R53, R7, R3 ;  /* 0x000000030735723e */ /* 0x000fe200000010ff */
[C---:B------:R-:W-:Y:S01]  /*6970*/  FFMA R6, R49.reuse, R0, R6 ;  /* 0x0000000031067223 */ /* 0x040fe20000000006 */
[C---:B------:R-:W-:Y:S01]  /*6980*/  SHF.L.U32 R0, R64.reuse, 0x10, RZ ;  /* 0x0000001040007819 */ /* 0x040fe200000006ff */
[----:B------:R-:W-:Y:S01]  /*6990*/  FFMA R11, R49, R2, R11 ;  /* 0x00000002310b7223 */ /* 0x000fe2000000000b */
[----:B------:R-:W-:Y:S01]  /*69a0*/  LOP3.LUT R2, R64, 0xffff0000, RZ, 0xc0, !PT ;  /* 0xffff000040027812 */ /* 0x000fe200078ec0ff */
[----:B------:R-:W-:Y:S01]  /*69b0*/  FMUL R15, R46, R15 ;  /* 0x0000000f2e0f7220 */ /* 0x000fe20000400000 */
[----:B------:R-:W-:Y:S01]  /*69c0*/  SHF.L.U32 R3, R65, 0x10, RZ ;  /* 0x0000001041037819 */ /* 0x000fe200000006ff */
[----:B------:R-:W-:Y:S01]  /*69d0*/  FFMA R8, R49, R0, R8 ;  /* 0x0000000031087223 */ /* 0x000fe20000000008 */
[----:B------:R-:W-:Y:S01]  /*69e0*/  LOP3.LUT R0, R65, 0xffff0000, RZ, 0xc0, !PT ;  /* 0xffff000041007812 */ /* 0x000fe200078ec0ff */
[C---:B------:R-:W-:Y:S01]  /*69f0*/  FFMA R9, R49.reuse, R2, R9 ;  /* 0x0000000231097223 */ /* 0x040fe20000000009 */
[C---:B------:R-:W-:Y:S01]  /*6a00*/  SHF.L.U32 R2, R66.reuse, 0x10, RZ ;  /* 0x0000001042027819 */ /* 0x040fe200000006ff */
[----:B------:R-:W-:Y:S01]  /*6a10*/  FFMA R10, R49, R3, R10 ;  /* 0x00000003310a7223 */ /* 0x000fe2000000000a */
[----:B------:R-:W-:Y:S01]  /*6a20*/  SHF.L.U32 R3, R67, 0x10, RZ ;  /* 0x0000001043037819 */ /* 0x000fe200000006ff */
[C---:B------:R-:W-:Y:S01]  /*6a30*/  FFMA R15, R49.reuse, R0, R15 ;  /* 0x00000000310f7223 */ /* 0x040fe2000000000f */
[----:B------:R-:W-:Y:S01]  /*6a40*/  LOP3.LUT R0, R66, 0xffff0000, RZ, 0xc0, !PT ;  /* 0xffff000042007812 */ /* 0x000fe200078ec0ff */
[----:B------:R-:W-:Y:S01]  /*6a50*/  FFMA R12, R49, R2, R12 ;  /* 0x00000002310c7223 */ /* 0x000fe2000000000c */
[----:B------:R-:W-:Y:S01]  /*6a60*/  SHF.L.U32 R2, R72, 0x10, RZ ;  /* 0x0000001048027819 */ /* 0x000fe200000006ff */
[----:B------:R-:W-:Y:S01]  /*6a70*/  FMUL R19, R46, R19 ;  /* 0x000000132e137220 */ /* 0x000fe20000400000 */
[----:B------:R-:W-:Y:S01]  /*6a80*/  F2FP.BF16.F32.PACK_AB R54, R5, R4 ;  /* 0x000000040536723e */ /* 0x000fe200000010ff */
[----:B------:R-:W-:Y:S01]  /*6a90*/  FFMA R13, R49, R0, R13 ;  /* 0x00000000310d7223 */ /* 0x000fe2000000000d */
[----:B------:R-:W-:Y:S01]  /*6aa0*/  LOP3.LUT R0, R67, 0xffff0000, RZ, 0xc0, !PT ;  /* 0xffff000043007812 */ /* 0x000fe200078ec0ff */
[----:B------:R-:W-:Y:S01]  /*6ab0*/  FFMA R14, R49, R3, R14 ;  /* 0x00000003310e7223 */ /* 0x000fe2000000000e */
[----:B------:R-:W-:Y:S01]  /*6ac0*/  LOP3.LUT R3, R72, 0xffff0000, RZ, 0xc0, !PT ;  /* 0xffff000048037812 */ /* 0x000fe200078ec0ff */
[----:B------:R-:W-:Y:S01]  /*6ad0*/  FMUL R23, R46, R23 ;  /* 0x000000172e177220 */ /* 0x000fe20000400000 */
[----:B------:R-:W-:Y:S01]  /*6ae0*/  F2FP.BF16.F32.PACK_AB R55, R11, R6 ;  /* 0x000000060b37723e */ /* 0x000fe200000010ff */
[----:B------:R-:W-:Y:S01]  /*6af0*/  FFMA R19, R49, R0, R19 ;  /* 0x0000000031137223 */ /* 0x000fe20000000013 */
[----:B------:R-:W-:Y:S01]  /*6b00*/  SHF.L.U32 R0, R73, 0x10, RZ ;  /* 0x0000001049007819 */ /* 0x000fe200000006ff */
[----:B------:R-:W-:Y:S01]  /*6b10*/  FFMA R16, R49, R2, R16 ;  /* 0x0000000231107223 */ /* 0x000fe20000000010 */
[----:B------:R-:W-:Y:S01]  /*6b20*/  LOP3.LUT R2, R73, 0xffff0000, RZ, 0xc0, !PT ;  /* 0xffff000049027812 */ /* 0x000fe200078ec0ff */
[----:B------:R-:W-:Y:S01]  /*6b30*/  FFMA R17, R49, R3, R17 ;  /* 0x0000000331117223 */ /* 0x000fe20000000011 */
[----:B------:R-:W-:Y:S01]  /*6b40*/  SHF.L.U32 R3, R75, 0x10, RZ ;  /* 0x000000104b037819 */ /* 0x000fe200000006ff */
[----:B------:R-:W-:Y:S01]  /*6b50*/  FFMA R18, R49, R0, R18 ;  /* 0x0000000031127223 */ /* 0x000fe20000000012 */
[C---:B------:R-:W-:Y:S01]  /*6b60*/  SHF.L.U32 R0, R74.reuse, 0x10, RZ ;  /* 0x000000104a007819 */ /* 0x040fe200000006ff */
[----:B------:R1:W-:Y:S01]  /*6b70*/  STS.128 [R104], R52 ;  /* 0x0000003468007388 */ /* 0x0003e20000000c00 */
[----:B------:R-:W-:Y:S01]  /*6b80*/  F2FP.BF16.F32.PACK_AB R8, R9, R8 ;  /* 0x000000080908723e */ /* 0x000fe200000010ff */
[C---:B------:R-:W-:Y:S01]  /*6b90*/  FFMA R23, R49.reuse, R2, R23 ;  /* 0x0000000231177223 */ /* 0x040fe20000000017 */
[----:B------:R-:W-:Y:S01]  /*6ba0*/  LOP3.LUT R2, R74, 0xffff0000, RZ, 0xc0, !PT ;  /* 0xffff00004a027812 */ /* 0x000fe200078ec0ff */
[----:B------:R-:W-:Y:S01]  /*6bb0*/  FFMA R20, R49, R0, R20 ;  /* 0x0000000031147223 */ /* 0x000fe20000000014 */
[----:B------:R-:W-:Y:S01]  /*6bc0*/  LOP3.LUT R0, R75, 0xffff0000, RZ, 0xc0, !PT ;  /* 0xffff00004b007812 */ /* 0x000fe200078ec0ff */
[----:B------:R-:W-:Y:S01]  /*6bd0*/  FMUL R27, R46, R27 ;  /* 0x0000001b2e1b7220 */ /* 0x000fe20000400000 */
[----:B------:R-:W-:Y:S01]  /*6be0*/  F2FP.BF16.F32.PACK_AB R9, R15, R10 ;  /* 0x0000000a0f09723e */ /* 0x000fe200000010ff */
[C---:B------:R-:W-:Y:S01]  /*6bf0*/  FFMA R21, R49.reuse, R2, R21 ;  /* 0x0000000231157223 */ /* 0x040fe20000000015 */
[C---:B------:R-:W-:Y:S01]  /*6c00*/  FFMA R22, R49.reuse, R3, R22 ;  /* 0x0000000331167223 */ /* 0x040fe20000000016 */
[----:B------:R-:W-:Y:S01]  /*6c10*/  FFMA R27, R49, R0, R27 ;  /* 0x00000000311b7223 */ /* 0x000fe2000000001b */
[----:B------:R-:W-:Y:S01]  /*6c20*/  SHF.L.U32 R2, R80, 0x10, RZ ;  /* 0x0000001050027819 */ /* 0x000fe200000006ff */
[----:B------:R-:W-:Y:S01]  /*6c30*/  FMUL R31, R46, R31 ;  /* 0x0000001f2e1f7220 */ /* 0x000fe20000400000 */
[----:B------:R-:W-:Y:S01]  /*6c40*/  LOP3.LUT R0, R80, 0xffff0000, RZ, 0xc0, !PT ;  /* 0xffff000050007812 */ /* 0x000fe200078ec0ff */
[----:B------:R-:W-:Y:S01]  /*6c50*/  FMUL R35, R46, R35 ;  /* 0x000000232e237220 */ /* 0x000fe20000400000 */
[----:B------:R-:W-:Y:S01]  /*6c60*/  SHF.L.U32 R3, R81, 0x10, RZ ;  /* 0x0000001051037819 */ /* 0x000fe200000006ff */
[----:B------:R-:W-:Y:S01]  /*6c70*/  FFMA R24, R49, R2, R24 ;  /* 0x0000000231187223 */ /* 0x000fe20000000018 */
[----:B------:R-:W-:Y:S01]  /*6c80*/  F2FP.BF16.F32.PACK_AB R10, R13, R12 ;  /* 0x0000000c0d0a723e */ /* 0x000fe200000010ff */
[----:B------:R-:W-:Y:S01]  /*6c90*/  FFMA R25, R49, R0, R25 ;  /* 0x0000000031197223 */ /* 0x000fe20000000019 */
[----:B------:R-:W-:Y:S01]  /*6ca0*/  F2FP.BF16.F32.PACK_AB R11, R19, R14 ;  /* 0x0000000e130b723e */ /* 0x000fe200000010ff */
[----:B------:R-:W-:Y:S01]  /*6cb0*/  FFMA R26, R49, R3, R26 ;  /* 0x00000003311a7223 */ /* 0x000fe2000000001a */
[----:B------:R-:W-:Y:S02]  /*6cc0*/  LOP3.LUT R0, R81, 0xffff0000, RZ, 0xc0, !PT ;  /* 0xffff000051007812 */ /* 0x000fe400078ec0ff */
[C---:B------:R-:W-:Y:S01]  /*6cd0*/  SHF.L.U32 R2, R82.reuse, 0x10, RZ ;  /* 0x0000001052027819 */ /* 0x040fe200000006ff */
[----:B------:R1:W-:Y:S01]  /*6ce0*/  STS.128 [R103+0x10], R8 ;  /* 0x0000100867007388 */ /* 0x0003e20000000c00 */
[----:B------:R-:W-:Y:S01]  /*6cf0*/  LOP3.LUT R3, R82, 0xffff0000, RZ, 0xc0, !PT ;  /* 0xffff000052037812 */ /* 0x000fe200078ec0ff */
[----:B------:R-:W-:Y:S01]  /*6d00*/  FFMA R31, R49, R0, R31 ;  /* 0x00000000311f7223 */ /* 0x000fe2000000001f */
[----:B------:R-:W-:Y:S01]  /*6d10*/  SHF.L.U32 R4, R83, 0x10, RZ ;  /* 0x0000001053047819 */ /* 0x000fe200000006ff */
[----:B------:R-:W-:Y:S01]  /*6d20*/  FFMA R28, R49, R2, R28 ;  /* 0x00000002311c7223 */ /* 0x000fe2000000001c */
[----:B------:R-:W-:Y:S01]  /*6d30*/  F2FP.BF16.F32.PACK_AB R16, R17, R16 ;  /* 0x000000101110723e */ /* 0x000fe200000010ff */
[----:B------:R-:W-:Y:S01]  /*6d40*/  FFMA R29, R49, R3, R29 ;  /* 0x00000003311d7223 */ /* 0x000fe2000000001d */
[----:B------:R-:W-:Y:S01]  /*6d50*/  LOP3.LUT R5, R83, 0xffff0000, RZ, 0xc0, !PT ;  /* 0xffff000053057812 */ /* 0x000fe200078ec0ff */
[----:B------:R-:W-:Y:S01]  /*6d60*/  FFMA R30, R49, R4, R30 ;  /* 0x00000004311e7223 */ /* 0x000fe2000000001e */
[----:B------:R-:W-:Y:S02]  /*6d70*/  F2FP.BF16.F32.PACK_AB R17, R23, R18 ;  /* 0x000000121711723e */ /* 0x000fe400000010ff */
[----:B------:R-:W-:Y:S01]  /*6d80*/  F2FP.BF16.F32.PACK_AB R18, R21, R20 ;  /* 0x000000141512723e */ /* 0x000fe200000010ff */
[----:B------:R-:W-:Y:S01]  /*6d90*/  FFMA R35, R49, R5, R35 ;  /* 0x0000000531237223 */ /* 0x000fe20000000023 */
[----:B------:R-:W-:Y:S02]  /*6da0*/  F2FP.BF16.F32.PACK_AB R19, R27, R22 ;  /* 0x000000161b13723e */ /* 0x000fe400000010ff */
[----:B------:R-:W-:Y:S02]  /*6db0*/  F2FP.BF16.F32.PACK_AB R24, R25, R24 ;  /* 0x000000181918723e */ /* 0x000fe400000010ff */
[----:B------:R-:W-:Y:S01]  /*6dc0*/  F2FP.BF16.F32.PACK_AB R25, R31, R26 ;  /* 0x0000001a1f19723e */ /* 0x000fe200000010ff */
[----:B------:R1:W-:Y:S01]  /*6dd0*/  STS.128 [R102+0x20], R16 ;  /* 0x0000201066007388 */ /* 0x0003e20000000c00 */
[----:B------:R-:W-:Y:S02]  /*6de0*/  F2FP.BF16.F32.PACK_AB R26, R29, R28 ;  /* 0x0000001c1d1a723e */ /* 0x000fe400000010ff */
[----:B------:R-:W-:Y:S05]  /*6df0*/  F2FP.BF16.F32.PACK_AB R27, R35, R30 ;  /* 0x0000001e231b723e */ /* 0x000fea00000010ff */
[----:B------:R1:W-:Y:S01]  /*6e00*/  STS.128 [R110+0x30], R24 ;  /* 0x000030186e007388 */ /* 0x0003e20000000c00 */
[----:B------:R-:W-:Y:S01]  /*6e10*/  @!PT LDS RZ, [RZ] ;  /* 0x00000000fffff984 */ /* 0x000fe20000000800 */
[----:B------:R-:W-:Y:S01]  /*6e20*/  @!PT LDS RZ, [RZ] ;  /* 0x00000000fffff984 */ /* 0x000fe20000000800 */
[----:B------:R-:W-:Y:S01]  /*6e30*/  @!PT LDS RZ, [RZ] ;  /* 0x00000000fffff984 */ /* 0x000fe20000000800 */
[----:B------:R-:W-:Y:S01]  /*6e40*/  @!PT LDS RZ, [RZ] ;  /* 0x00000000fffff984 */ /* 0x000fe20000000800 */
[----:B------:R2:W-:Y:S07]  /*6e50*/  MEMBAR.ALL.CTA ;  /* 0x0000000000007992 */ /* 0x0005ee0000008000 */
[----:B--2---:R-:W2:Y:S02]  /*6e60*/  FENCE.VIEW.ASYNC.S ;  /* 0x00000000000073c6 */ /* 0x004ea40000000000 */
[----:B--2---:R-:W-:Y:S06]  /*6e70*/  BAR.SYNC.DEFER_BLOCKING 0x1, 0x80 ;  /* 0x0042000000007b1d */ /* 0x004fec0000010000 */
[----:B------:R-:W-:Y:S05]  /*6e80*/  @P0 BRA `(.L_x_116) ;  /* 0x0000000000380947 */ /* 0x000fea0003800000 */
[----:B------:R-:W-:Y:S02]  /*6e90*/  UIADD3 UR4, UPT, UPT, UR48, 0x200, URZ ;  /* 0x0000020030047890 */ /* 0x000fe4000fffe0ff */
[----:B------:R-:W-:Y:S01]  /*6ea0*/  UIADD3 UR8, UP0, UPT, UR52, 0x680, URZ ;  /* 0x0000068034087890 */ /* 0x000fe2000ff1e0ff */
[----:B------:R-:W-:Y:S01]  /*6eb0*/  UMOV UR43, UR36 ;  /* 0x00000024002b7c82 */ /* 0x000fe20008000000 */
[----:B------:R-:W-:Y:S02]  /*6ec0*/  UIADD3 UR5, UPT, UPT, UR41, 0x60, URZ ;  /* 0x0000006029057890 */ /* 0x000fe4000fffe0ff */
[----:B------:R-:W-:Y:S01]  /*6ed0*/  MOV R97, UR4 ;  /* 0x0000000400617c02 */ /* 0x000fe20008000f00 */
[----:B------:R-:W-:Y:S02]  /*6ee0*/  UIADD3.X UR9, UPT, UPT, URZ, UR53, URZ, UP0, !UPT ;  /* 0x00000035ff097290 */ /* 0x000fe400087fe4ff */
[----:B------:R-:W-:Y:S01]  /*6ef0*/  UIADD3 UR4, UPT, UPT, UR48, 0x1200, URZ ;  /* 0x0000120030047890 */ /* 0x000fe2000fffe0ff */
[----:B------:R-:W-:Y:S01]  /*6f00*/  R2UR UR40, R97 ;  /* 0x00000000612872ca */ /* 0x000fe200000e0000 */
[----:B------:R-:W-:Y:S01]  /*6f10*/  UMOV UR6, UR42 ;  /* 0x0000002a00067c82 */ /* 0x000fe20008000000 */
[----:B------:R-:W-:Y:S11]  /*6f20*/  UMOV UR7, UR36 ;  /* 0x0000002400077c82 */ /* 0x000ff60008000000 */
[----:B------:R2:W-:Y:S01]  /*6f30*/  UTMASTG.3D [UR40], [UR8] ;  /* 0x00000028080073b5 */ /* 0x0005e20008010000 */
[----:B------:R2:W-:Y:S01]  /*6f40*/  UTMASTG.3D [UR4], [UR8] ;  /* 0x00000004080073b5 */ /* 0x0005e20008010000 */
[----:B------:R0:W-:Y:S01]  /*6f50*/  UTMACMDFLUSH ;  /* 0x00000000000079b7 */ /* 0x0001e20000000000 */
[----:B--2---:R-:W-:Y:S04]  /*6f60*/  DEPBAR.LE SB0, 0x1 ;  /* 0x000080400000791a */ /* 0x004fe80000000000 */
.L_x_116:
[----:B------:R-:W-:Y:S05]  /*6f70*/  BSYNC.RECONVERGENT B0 ;  /* 0x0000000000007941 */ /* 0x000fea0003800200 */
.L_x_115:
[----:B------:R-:W-:Y:S01]  /*6f80*/  BAR.SYNC.DEFER_BLOCKING 0x1, 0x80 ;  /* 0x0042000000007b1d */ /* 0x000fe20000010000 */
[----:B------:R-:W-:Y:S01]  /*6f90*/  ISETP.NE.AND P1, PT, R111, RZ, PT ;  /* 0x000000ff6f00720c */ /* 0x000fe20003f25270 */
[----:B------:R-:W-:Y:S01]  /*6fa0*/  UIADD3 UR4, UPT, UPT, UR50, -0x1, URZ ;  /* 0xffffffff32047890 */ /* 0x000fe2000fffe0ff */
[----:B------:R-:W-:Y:S03]  /*6fb0*/  LEA R2, R60, UR48, 0x3 ;  /* 0x000000303c027c11 */ /* 0x000fe6000f8e18ff */
[----:B------:R-:W-:Y:S08]  /*6fc0*/  UISETP.GT.U32.AND UP0, UPT, UR4, -0x3, UPT ;  /* 0xfffffffd0400788c */ /* 0x000ff0000bf04070 */
[----:B------:R-:W-:Y:S01]  /*6fd0*/  @P1 SHF.L.U32 R3, R101, 0x1f, RZ ;  /* 0x0000001f65031819 */ /* 0x000fe200000006ff */
[----:B------:R-:W-:Y:S06]  /*6fe0*/  BRA.U UP0, `(.L_x_117) ;  /* 0x0000000100247547 */ /* 0x000fec000b800000 */
[----:B------:R-:W-:Y:S01]  /*6ff0*/  IMAD.U32 R4, RZ, RZ, UR49 ;  /* 0x00000031ff047e24 */ /* 0x000fe2000f8e00ff */
[----:B------:R-:W-:Y:S01]  /*7000*/  MOV R0, UR37 ;  /* 0x0000002500007c02 */ /* 0x000fe20008000f00 */
[----:B------:R-:W-:Y:S03]  /*7010*/  UIADD3 UR49, UPT, UPT, UR49, 0x1, URZ ;  /* 0x0000000131317890 */ /* 0x000fe6000fffe0ff */
[----:B------:R-:W-:Y:S01]  /*7020*/  @P1 LEA R4, R4, UR48, 0x3 ;  /* 0x0000003004041c11 */ /* 0x000fe2000f8e18ff */
[----:B------:R-:W-:Y:S04]  /*7030*/  UISETP.NE.AND UP0, UPT, UR49, 0x3, UPT ;  /* 0x000000033100788c */ /* 0x000fe8000bf05270 */
[----:B------:R-:W-:Y:S01]  /*7040*/  @P1 VIADD R4, R4, 0x68 ;  /* 0x0000006804041836 */ /* 0x000fe20000000000 */
[----:B------:R-:W-:Y:S04]  /*7050*/  USEL UR49, UR49, URZ, UP0 ;  /* 0x000000ff31317287 */ /* 0x000fe80008000000 */
[----:B------:R-:W-:Y:S04]  /*7060*/  @P1 PRMT R0, R0, 0x654, R4 ;  /* 0x0000065400001816 */ /* 0x000fe80000000004 */
[----:B------:R2:W-:Y:S04]  /*7070*/  @P1 SYNCS.ARRIVE.TRANS64.RED.A1T0 RZ, [R0+URZ], RZ ;  /* 0x000000ff00ff19a7 */ /* 0x0005e800081004ff */
.L_x_117:
[----:B------:R-:W4:Y:S01]  /*7080*/  @P1 SYNCS.PHASECHK.TRANS64.TRYWAIT P0, [R2+URZ+0x50], R3 ;  /* 0x00005003020015a7 */ /* 0x000f2200080011ff */
[----:B------:R-:W-:Y:S01]  /*7090*/  BSSY B1, `(.L_x_118) ;  /* 0x0000016000017945 */ /* 0x000fe20003800000 */
[----:B----4-:R-:W-:Y:S03]  /*70a0*/  @P1 SEL R61, RZ, 0x1, !P0 ;  /* 0x00000001ff3d1807 */ /* 0x010fe60004000000 */
[----:B------:R-:W-:Y:S05]  /*70b0*/  @!P1 BRA `(.L_x_119) ;  /* 0x00000000004c9947 */ /* 0x000fea0003800000 */
[----:B------:R-:W-:Y:S01]  /*70c0*/  ISETP.NE.AND P0, PT, R61, RZ, PT ;  /* 0x000000ff3d00720c */ /* 0x000fe20003f05270 */
[----:B------:R-:W-:Y:S01]  /*70d0*/  BSSY B0, `(.L_x_120) ;  /* 0x000000b000007945 */ /* 0x000fe20003800000 */
[----:B------:R-:W-:Y:S11]  /*70e0*/  ISETP.NE.AND P1, PT, R62, RZ, PT ;  /* 0x000000ff3e00720c */ /* 0x000ff60003f25270 */
[----:B------:R-:W-:Y:S02]  /*70f0*/  @!UPT UIADD3 URZ, UPT, UPT, URZ, URZ, URZ ;  /* 0x000000fffffff290 */ /* 0x000fe4000fffe0ff */
[C---:B------:R-:W-:Y:S01]  /*7100*/  @P1 IMAD R6, R60.reuse, 0x2000, R104 ;  /* 0x000020003c061824 */ /* 0x040fe200078e0268 */
[C---:B------:R-:W-:Y:S01]  /*7110*/  @P1 LEA R4, R60.reuse, R102, 0xd ;  /* 0x000000663c041211 */ /* 0x040fe200078e68ff */
[C---:B------:R-:W-:Y:S02]  /*7120*/  @P1 IMAD R5, R60.reuse, 0x2000, R103 ;  /* 0x000020003c051824 */ /* 0x040fe400078e0267 */
[----:B------:R-:W-:Y:S01]  /*7130*/  @P1 IMAD R3, R60, 0x2000, R110 ;  /* 0x000020003c031824 */ /* 0x000fe200078e026e */
[----:B------:R-:W-:Y:S06]  /*7140*/  @P0 BRA `(.L_x_121) ;  /* 0x00000000000c0947 */ /* 0x000fec0003800000 */
[----:B--2---:R-:W-:Y:S04]  /*7150*/  SHF.L.U32 R0, R101, 0x1f, RZ ;  /* 0x0000001f65007819 */ /* 0x004fe800000006ff */
[----:B------:R-:W2:Y:S02]  /*7160*/  SYNCS.PHASECHK.TRANS64.TRYWAIT P0, [R2+URZ+0x50], R0 ;  /* 0x00005000020075a7 */ /* 0x000ea400080011ff */
[----:B--2---:R-:W-:Y:S05]  /*7170*/  @!P0 BRA `(.L_x_122) ;  /* 0x0000002400b88947 */ /* 0x004fea0003800000 */
.L_x_121:
[----:B------:R-:W-:Y:S05]  /*7180*/  BSYNC B0 ;  /* 0x0000000000007941 */ /* 0x000fea0003800000 */
.L_x_120:
[----:B------:R-:W-:Y:S02]  /*7190*/  ISETP.NE.AND P0, PT, R62, RZ, PT ;  /* 0x000000ff3e00720c */ /* 0x000fe40003f05270 */
[----:B------:R-:W-:Y:S11]  /*71a0*/  IADD3 R60, PT, PT, R60, 0x1, RZ ;  /* 0x000000013c3c7810 */ /* 0x000ff60007ffe0ff */
[----:B------:R4:W1:Y:S04]  /*71b0*/  @P0 LDS.128 R56, [R6] ;  /* 0x0000000006380984 */ /* 0x0008680000000c00 */
[----:B------:R4:W1:Y:S04]  /*71c0*/  @P0 LDS.128 R64, [R5+0x10] ;  /* 0x0000100005400984 */ /* 0x0008680000000c00 */
[----:B------:R4:W1:Y:S04]  /*71d0*/  @P0 LDS.128 R72, [R4+0x20] ;  /* 0x0000200004480984 */ /* 0x0008680000000c00 */
[----:B------:R4:W1:Y:S02]  /*71e0*/  @P0 LDS.128 R80, [R3+0x30] ;  /* 0x0000300003500984 */ /* 0x0008640000000c00 */
.L_x_119:
[----:B------:R-:W-:Y:S05]  /*71f0*/  BSYNC B1 ;  /* 0x0000000000017941 */ /* 0x000fea0003800000 */
.L_x_118:
[----:B--2---:R-:W-:Y:S05]  /*7200*/  VIADD R0, R47, 0x20 ;  /* 0x000000202f007836 */ /* 0x004fea0000000000 */
[----:B------:R-:W-:Y:S04]  /*7210*/  SHF.R.U32.HI R0, RZ, 0x15, R0 ;  /* 0x00000015ff007819 */ /* 0x000fe80000011600 */
[----:B------:R-:W-:Y:S11]  /*7220*/  LOP3.LUT P0, RZ, R0, 0x3, R96, 0x48, !PT ;  /* 0x0000000300ff7812 */ /* 0x000ff60007804860 */
[----:B------:R-:W-:Y:S02]  /*7230*/  @!UPT UIADD3 URZ, UPT, UPT, URZ, URZ, URZ ;  /* 0x000000fffffff290 */ /* 0x000fe4000fffe0ff */
[----:B------:R-:W-:Y:S05]  /*7240*/  @!P0 BRA `(.L_x_123) ;  /* 0x0000000000408947 */ /* 0x000fea0003800000 */
[----:B------:R-:W2:Y:S01]  /*7250*/  LDCU.64 UR8, c[0x4][0x70] ;  /* 0x01000e00ff0877ac */ /* 0x000ea20008000a00 */
[----:B----4-:R-:W-:Y:S01]  /*7260*/  MOV R3, 0x0 ;  /* 0x0000000000037802 */ /* 0x010fe20000000f00 */
[----:B------:R-:W-:Y:S02]  /*7270*/  HFMA2 R12, -RZ, RZ, 0, 5.9604644775390625e-08 ;  /* 0x00000001ff0c7431 */ /* 0x000fe400000001ff */
[----:B-1----:R-:W-:Y:S02]  /*7280*/  IMAD.MOV.U32 R8, RZ, RZ, 0x192 ;  /* 0x00000192ff087424 */ /* 0x002fe400078e00ff */
[----:B------:R-:W-:Y:S01]  /*7290*/  IMAD.MOV.U32 R13, RZ, RZ, RZ ;  /* 0x000000ffff0d7224 */ /* 0x000fe200078e00ff */
[----:B------:R-:W1:Y:S01]  /*72a0*/  LDCU.64 UR6, c[0x4][0x78] ;  /* 0x01000f00ff0677ac */ /* 0x000e620008000a00 */
[----:B------:R-:W4:Y:S01]  /*72b0*/  LDC.64 R2, c[0x4][R3] ;  /* 0x0100000003027b82 */ /* 0x000f220000000a00 */
[----:B------:R-:W5:Y:S01]  /*72c0*/  LDCU.64 UR4, c[0x4][0x10] ;  /* 0x01000200ff0477ac */ /* 0x000f620008000a00 */
[----:B--2---:R-:W-:Y:S01]  /*72d0*/  MOV R5, UR9 ;  /* 0x0000000900057c02 */ /* 0x004fe20008000f00 */
[----:B------:R-:W-:Y:S01]  /*72e0*/  IMAD.U32 R4, RZ, RZ, UR8 ;  /* 0x00000008ff047e24 */ /* 0x000fe2000f8e00ff */
[----:B-1----:R-:W-:Y:S01]  /*72f0*/  MOV R7, UR7 ;  /* 0x0000000700077c02 */ /* 0x002fe20008000f00 */
[----:B------:R-:W-:Y:S01]  /*7300*/  IMAD.U32 R6, RZ, RZ, UR6 ;  /* 0x00000006ff067e24 */ /* 0x000fe2000f8e00ff */
[----:B-----5:R-:W-:Y:S01]  /*7310*/  MOV R11, UR5 ;  /* 0x00000005000b7c02 */ /* 0x020fe20008000f00 */
[----:B------:R-:W-:Y:S02]  /*7320*/  IMAD.U32 R10, RZ, RZ, UR4 ;  /* 0x00000004ff0a7e24 */ /* 0x000fe4000f8e00ff */
[----:B------:R-:W-:Y:S07]  /*7330*/  LEPC R20, `(.L_x_123) ;  /* 0x000000001014794e */ /* 0x000fee0000000000 */
[----:B---34-:R-:W-:Y:S05]  /*7340*/  CALL.ABS.NOINC R2 ;  /* 0x0000000002007343 */ /* 0x018fea0003c00000 */
.L_x_123:
[C---:B-1----:R-:W-:Y:S01]  /*7350*/  SHF.L.U32 R50, R56.reuse, 0x10, RZ ;  /* 0x0000001038327819 */ /* 0x042fe200000006ff */
[----:B------:R-:W-:Y:S05]  /*7360*/  WARPSYNC.ALL ;  /* 0x0000000000007948 */ /* 0x000fea0003800000 */
[----:B------:R-:W-:Y:S01]  /*7370*/  R2UR UR4, R47 ;  /* 0x000000002f0472ca */ /* 0x000fe200000e0000 */
[----:B------:R-:W-:Y:S01]  /*7380*/  BSSY.RECONVERGENT B0, `(.L_x_124) ;  /* 0x000008c000007945 */ /* 0x000fe20003800200 */
[----:B------:R-:W-:Y:S02]  /*7390*/  LOP3.LUT R51, R56, 0xffff0000, RZ, 0xc0, !PT ;  /* 0xffff000038337812 */ /* 0x000fe400078ec0ff */
[----:B------:R-:W-:Y:S02]  /*73a0*/  SHF.L.U32 R52, R57, 0x10, RZ ;  /* 0x0000001039347819 */ /* 0x000fe400000006ff */
[----:B------:R-:W-:Y:S07]  /*73b0*/  ISETP.NE.AND P0, PT, R106, RZ, PT ;  /* 0x000000ff6a00720c */ /* 0x000fee0003f05270 */
[----:B----4-:R-:W1:Y:S02]  /*73c0*/  LDTM.x32 R4, tmem[UR4+0x20] ;  /* 0x00002004000479ee */ /* 0x010e6400082c0000 */
[C---:B-1----:R-:W-:Y:S01]  /*73d0*/  FMUL R0, R46.reuse, R4 ;  /* 0x000000042e007220 */ /* 0x042fe20000400000 */
        /* <DEDUP_REMOVED lines=70> */
[----:B------:R1:W-:Y:S01]  /*7840*/  STS.128 [R104+0x2000], R52 ;  /* 0x0020003468007388 */ /* 0x0003e20000000c00 */
        /* <DEDUP_REMOVED lines=49> */
[----:B------:R-:W-:Y:S02]  /*7b60*/  UIADD3 UR12, UP0, UPT, UR52, 0x680, URZ ;  /* 0x00000680340c7890 */ /* 0x000fe4000ff1e0ff */
[----:B------:R-:W-:Y:S02]  /*7b70*/  UIADD3 UR9, UPT, UPT, UR41, 0x20, URZ ;  /* 0x0000002029097890 */ /* 0x000fe4000fffe0ff */
[----:B------:R-:W-:Y:S02]  /*7b80*/  UIADD3 UR8, UPT, UPT, UR48, 0x2200, URZ ;  /* 0x0000220030087890 */ /* 0x000fe4000fffe0ff */
[----:B------:R-:W-:Y:S01]  /*7b90*/  UIADD3.X UR13, UPT, UPT, URZ, UR53, URZ, UP0, !UPT ;  /* 0x00000035ff0d7290 */ /* 0x000fe200087fe4ff */
[----:B------:R-:W-:Y:S01]  /*7ba0*/  UMOV UR10, UR42 ;  /* 0x0000002a000a7c82 */ /* 0x000fe20008000000 */
[----:B------:R-:W-:Y:S01]  /*7bb0*/  UMOV UR11, UR36 ;  /* 0x00000024000b7c82 */ /* 0x000fe20008000000 */
[----:B------:R-:W-:Y:S02]  /*7bc0*/  UIADD3 UR5, UPT, UPT, UR41, 0x80, URZ ;  /* 0x0000008029057890 */ /* 0x000fe4000fffe0ff */
[----:B------:R-:W-:Y:S01]  /*7bd0*/  UIADD3 UR4, UPT, UPT, UR48, 0x3200, URZ ;  /* 0x0000320030047890 */ /* 0x000fe2000fffe0ff */
[----:B------:R-:W-:Y:S03]  /*7be0*/  UMOV UR6, UR42 ;  /* 0x0000002a00067c82 */ /* 0x000fe60008000000 */
[----:B------:R2:W-:Y:S01]  /*7bf0*/  UTMASTG.3D [UR8], [UR12] ;  /* 0x000000080c0073b5 */ /* 0x0005e20008010000 */
[----:B------:R-:W-:Y:S04]  /*7c00*/  UMOV UR7, UR36 ;  /* 0x0000002400077c82 */ /* 0x000fe80008000000 */
[----:B------:R2:W-:Y:S01]  /*7c10*/  UTMASTG.3D [UR4], [UR12] ;  /* 0x000000040c0073b5 */ /* 0x0005e20008010000 */
[----:B------:R0:W-:Y:S01]  /*7c20*/  UTMACMDFLUSH ;  /* 0x00000000000079b7 */ /* 0x0001e20000000000 */
[----:B--2---:R-:W-:Y:S04]  /*7c30*/  DEPBAR.LE SB0, 0x1 ;  /* 0x000080400000791a */ /* 0x004fe80000000000 */
.L_x_125:
[----:B------:R-:W-:Y:S05]  /*7c40*/  BSYNC.RECONVERGENT B0 ;  /* 0x0000000000007941 */ /* 0x000fea0003800200 */
.L_x_124:
[----:B------:R-:W-:Y:S01]  /*7c50*/  BAR.SYNC.DEFER_BLOCKING 0x1, 0x80 ;  /* 0x0042000000007b1d */ /* 0x000fe20000010000 */
[----:B------:R-:W-:Y:S01]  /*7c60*/  ISETP.NE.AND P1, PT, R111, RZ, PT ;  /* 0x000000ff6f00720c */ /* 0x000fe20003f25270 */
[----:B------:R-:W-:Y:S01]  /*7c70*/  UISETP.GT.U32.AND UP0, UPT, UR50, -0x3, UPT ;  /* 0xfffffffd3200788c */ /* 0x000fe2000bf04070 */
[----:B------:R-:W-:Y:S11]  /*7c80*/  LEA R4, R60, UR48, 0x3 ;  /* 0x000000303c047c11 */ /* 0x000ff6000f8e18ff */
        /* <DEDUP_REMOVED lines=11> */
.L_x_126:
        /* <DEDUP_REMOVED lines=9> */
[C---:B--2---:R-:W-:Y:S01]  /*7dd0*/  @P1 LEA R0, R60.reuse, R102, 0xd ;  /* 0x000000663c001211 */ /* 0x044fe200078e68ff */
[C---:B------:R-:W-:Y:S02]  /*7de0*/  @P1 IMAD R2, R60.reuse, 0x2000, R103 ;  /* 0x000020003c021824 */ /* 0x040fe400078e0267 */
[----:B------:R-:W-:Y:S01]  /*7df0*/  @P1 IMAD R60, R60, 0x2000, R110 ;  /* 0x000020003c3c1824 */ /* 0x000fe200078e026e */
[----:B------:R-:W-:Y:S06]  /*7e00*/  @P0 BRA `(.L_x_130) ;  /* 0x00000000000c0947 */ /* 0x000fec0003800000 */
[----:B------:R-:W-:Y:S04]  /*7e10*/  SHF.L.U32 R5, R101, 0x1f, RZ ;  /* 0x0000001f65057819 */ /* 0x000fe800000006ff */
[----:B------:R-:W2:Y:S02]  /*7e20*/  SYNCS.PHASECHK.TRANS64.TRYWAIT P0, [R4+URZ+0x50], R5 ;  /* 0x00005005040075a7 */ /* 0x000ea400080011ff */
[----:B--2---:R-:W-:Y:S05]  /*7e30*/  @!P0 BRA `(.L_x_131) ;  /* 0x00000018009c8947 */ /* 0x004fea0003800000 */
.L_x_130:
[----:B------:R-:W-:Y:S05]  /*7e40*/  BSYNC B0 ;  /* 0x0000000000007941 */ /* 0x000fea0003800000 */
.L_x_129:
[----:B------:R-:W-:Y:S11]  /*7e50*/  ISETP.NE.AND P0, PT, R62, RZ, PT ;  /* 0x000000ff3e00720c */ /* 0x000ff60003f05270 */
[----:B------:R-:W-:Y:S02]  /*7e60*/  @!UPT UIADD3 URZ, UPT, UPT, URZ, URZ, URZ ;  /* 0x000000fffffff290 */ /* 0x000fe4000fffe0ff */
[----:B------:R4:W1:Y:S04]  /*7e70*/  @P0 LDS.128 R56, [R3] ;  /* 0x0000000003380984 */ /* 0x0008680000000c00 */
[----:B------:R4:W1:Y:S04]  /*7e80*/  @P0 LDS.128 R64, [R2+0x10] ;  /* 0x0000100002400984 */ /* 0x0008680000000c00 */
[----:B------:R4:W1:Y:S04]  /*7e90*/  @P0 LDS.128 R72, [R0+0x20] ;  /* 0x0000200000480984 */ /* 0x0008680000000c00 */
[----:B------:R4:W1:Y:S02]  /*7ea0*/  @P0 LDS.128 R80, [R60+0x30] ;  /* 0x000030003c500984 */ /* 0x0008640000000c00 */
.L_x_128:
[----:B------:R-:W-:Y:S05]  /*7eb0*/  BSYNC B1 ;  /* 0x0000000000017941 */ /* 0x000fea0003800000 */
.L_x_127:
[----:B--2-4-:R-:W-:Y:S05]  /*7ec0*/  VIADD R0, R47, 0x40 ;  /* 0x000000402f007836 */ /* 0x014fea0000000000 */
[----:B------:R-:W-:Y:S04]  /*7ed0*/  SHF.R.U32.HI R0, RZ, 0x15, R0 ;  /* 0x00000015ff007819 */ /* 0x000fe80000011600 */
[----:B------:R-:W-:Y:S11]  /*7ee0*/  LOP3.LUT P0, RZ, R0, 0x3, R96, 0x48, !PT ;  /* 0x0000000300ff7812 */ /* 0x000ff60007804860 */
[----:B------:R-:W-:Y:S02]  /*7ef0*/  @!UPT UIADD3 URZ, UPT, UPT, URZ, URZ, URZ ;  /* 0x000000fffffff290 */ /* 0x000fe4000fffe0ff */
[----:B------:R-:W-:Y:S05]  /*7f00*/  @!P0 BRA `(.L_x_132) ;  /* 0x0000000000408947 */ /* 0x000fea0003800000 */
[----:B------:R-:W2:Y:S01]  /*7f10*/  LDCU.64 UR8, c[0x4][0x70] ;  /* 0x01000e00ff0877ac */ /* 0x000ea20008000a00 */
[----:B------:R-:W-:Y:S01]  /*7f20*/  MOV R3, 0x0 ;  /* 0x0000000000037802 */ /* 0x000fe20000000f00 */
        /* <DEDUP_REMOVED lines=14> */
.L_x_132:
[----:B------:R-:W-:Y:S01]  /*8010*/  ISETP.NE.AND P0, PT, R106, RZ, PT ;  /* 0x000000ff6a00720c */ /* 0x000fe20003f05270 */
[----:B------:R-:W-:Y:S05]  /*8020*/  WARPSYNC.ALL ;  /* 0x0000000000007948 */ /* 0x000fea0003800000 */
[----:B------:R-:W-:Y:S01]  /*8030*/  R2UR UR4, R47 ;  /* 0x000000002f0472ca */ /* 0x000fe200000e0000 */
[----:B------:R-:W-:Y:S01]  /*8040*/  BSSY.RECONVERGENT B0, `(.L_x_133) ;  /* 0x0000090000007945 */ /* 0x000fe20003800200 */
[C---:B-1----:R-:W-:Y:S02]  /*8050*/  SHF.L.U32 R47, R56.reuse, 0x10, RZ ;  /* 0x00000010382f7819 */ /* 0x042fe400000006ff */
[----:B------:R-:W-:Y:S02]  /*8060*/  LOP3.LUT R50, R56, 0xffff0000, RZ, 0xc0, !PT ;  /* 0xffff000038327812 */ /* 0x000fe400078ec0ff */
[C---:B------:R-:W-:Y:S02]  /*8070*/  SHF.L.U32 R51, R57.reuse, 0x10, RZ ;  /* 0x0000001039337819 */ /* 0x040fe400000006ff */
[----:B------:R-:W-:Y:S02]  /*8080*/  LOP3.LUT R52, R57, 0xffff0000, RZ, 0xc0, !PT ;  /* 0xffff000039347812 */ /* 0x000fe400078ec0ff */
[C---:B------:R-:W-:Y:S02]  /*8090*/  SHF.L.U32 R53, R58.reuse, 0x10, RZ ;  /* 0x000000103a357819 */ /* 0x040fe400000006ff */
[----:B------:R-:W-:Y:S01]  /*80a0*/  LOP3.LUT R54, R58, 0xffff0000, RZ, 0xc0, !PT ;  /* 0xffff00003a367812 */ /* 0x000fe200078ec0ff */
[----:B------:R-:W1:Y:S01]  /*80b0*/  LDTM.x32 R4, tmem[UR4+0x40] ;  /* 0x00004004000479ee */ /* 0x000e6200082c0000 */
[C---:B------:R-:W-:Y:S01]  /*80c0*/  SHF.L.U32 R55, R59.reuse, 0x10, RZ ;  /* 0x000000103b377819 */ /* 0x040fe200000006ff */
[----:B------:R-:W-:Y:S01]  /*80d0*/  NOP ;  /* 0x0000000000007918 */ /* 0x000fe20000000000 */
[----:B------:R-:W-:Y:S02]  /*80e0*/  LOP3.LUT R56, R59, 0xffff0000, RZ, 0xc0, !PT ;  /* 0xffff00003b387812 */ /* 0x000fe400078ec0ff */
[C---:B------:R-:W-:Y:S02]  /*80f0*/  SHF.L.U32 R57, R64.reuse, 0x10, RZ ;  /* 0x0000001040397819 */ /* 0x040fe400000006ff */
[----:B------:R-:W-:Y:S02]  /*8100*/  LOP3.LUT R58, R64, 0xffff0000, RZ, 0xc0, !PT ;  /* 0xffff0000403a7812 */ /* 0x000fe400078ec0ff */
[C---:B------:R-:W-:Y:S02]  /*8110*/  SHF.L.U32 R59, R65.reuse, 0x10, RZ ;  /* 0x00000010413b7819 */ /* 0x040fe400000006ff */
[----:B------:R-:W-:Y:S02]  /*8120*/  LOP3.LUT R60, R65, 0xffff0000, RZ, 0xc0, !PT ;  /* 0xffff0000413c7812 */ /* 0x000fe400078ec0ff */
[C---:B------:R-:W-:Y:S02]  /*8130*/  SHF.L.U32 R61, R66.reuse, 0x10, RZ ;  /* 0x00000010423d7819 */ /* 0x040fe400000006ff */
[----:B------:R-:W-:Y:S02]  /*8140*/  LOP3.LUT R62, R66, 0xffff0000, RZ, 0xc0, !PT ;  /* 0xffff0000423e7812 */ /* 0x000fe400078ec0ff */
[C---:B------:R-:W-:Y:S02]  /*8150*/  SHF.L.U32 R63, R67.reuse, 0x10, RZ ;  /* 0x00000010433f7819 */ /* 0x040fe400000006ff */
[----:B------:R-:W-:Y:S02]  /*8160*/  IADD3 R112, PT, PT, R112, 0xd0, RZ ;  /* 0x000000d070707810 */ /* 0x000fe40007ffe0ff */
[----:B------:R-:W-:Y:S02]  /*8170*/  LOP3.LUT R64, R67, 0xffff0000, RZ, 0xc0, !PT ;  /* 0xffff000043407812 */ /* 0x000fe400078ec0ff */
[----:B------:R-:W-:Y:S01]  /*8180*/  SHF.L.U32 R65, R72, 0x10, RZ ;  /* 0x0000001048417819 */ /* 0x000fe200000006ff */
[----:B-1----:R-:W-:Y:S01]  /*8190*/  FMUL R4, R46, R4 ;  /* 0x000000042e047220 */ /* 0x002fe20000400000 */
[----:B------:R-:W-:Y:S01]  /*81a0*/  LOP3.LUT R66, R72, 0xffff0000, RZ, 0xc0, !PT ;  /* 0xffff000048427812 */ /* 0x000fe200078ec0ff */
[----:B------:R-:W-:Y:S01]  /*81b0*/  FMUL R5, R46, R5 ;  /* 0x000000052e057220 */ /* 0x000fe20000400000 */
[----:B------:R-:W-:Y:S01]  /*81c0*/  LOP3.LUT R112, R112, 0xfefffff8, RZ, 0xc0, !PT ;  /* 0xfefffff870707812 */ /* 0x000fe200078ec0ff */
[C---:B------:R-:W-:Y:S01]  /*81d0*/  FFMA R4, R49.reuse, R47, R4 ;  /* 0x0000002f31047223 */ /* 0x040fe20000000004 */
[C---:B------:R-:W-:Y:S01]  /*81e0*/  FMUL R6, R46.reuse, R6 ;  /* 0x000000062e067220 */ /* 0x040fe20000400000 */
[----:B------:R-:W-:Y:S01]  /*81f0*/  FFMA R5, R49, R50, R5 ;  /* 0x0000003231057223 */ /* 0x000fe20000000005 */
[----:B------:R-:W-:Y:S01]  /*8200*/  SHF.L.U32 R67, R73, 0x10, RZ ;  /* 0x0000001049437819 */ /* 0x000fe200000006ff */
[----:B------:R1:W-:Y:S01]  /*8210*/  SYNCS.ARRIVE.TRANS64.RED.A1T0 RZ, [R112+URZ], RZ ;  /* 0x000000ff70ff79a7 */ /* 0x0003e200081004ff */
[----:B------:R-:W-:Y:S01]  /*8220*/  FFMA R6, R49, R51, R6 ;  /* 0x0000003331067223 */ /* 0x000fe20000000006 */
[C---:B------:R-:W-:Y:S01]  /*8230*/  FMUL R7, R46.reuse, R7 ;  /* 0x000000072e077220 */ /* 0x040fe20000400000 */
[----:B------:R-:W-:Y:S01]  /*8240*/  F2FP.BF16.F32.PACK_AB R4, R5, R4 ;  /* 0x000000040504723e */ /* 0x000fe200000010ff */
[C---:B------:R-:W-:Y:S01]  /*8250*/  FMUL R8, R46.reuse, R8 ;  /* 0x000000082e087220 */ /* 0x040fe20000400000 */
[----:B------:R-:W-:Y:S01]  /*8260*/  FMUL R9, R46, R9 ;  /* 0x000000092e097220 */ /* 0x000fe20000400000 */
[----:B------:R-:W-:Y:S01]  /*8270*/  LOP3.LUT R68, R73, 0xffff0000, RZ, 0xc0, !PT ;  /* 0xffff000049447812 */ /* 0x000fe200078ec0ff */
[C---:B------:R-:W-:Y:S01]  /*8280*/  FFMA R7, R49.reuse, R52, R7 ;  /* 0x0000003431077223 */ /* 0x040fe20000000007 */
[C---:B------:R-:W-:Y:S01]  /*8290*/  FFMA R8, R49.reuse, R53, R8 ;  /* 0x0000003531087223 */ /* 0x040fe20000000008 */
[----:B------:R-:W-:Y:S01]  /*82a0*/  SHF.L.U32 R69, R74, 0x10, RZ ;  /* 0x000000104a457819 */ /* 0x000fe200000006ff */
[----:B------:R-:W-:Y:S01]  /*82b0*/  FFMA R9, R49, R54, R9 ;  /* 0x0000003631097223 */ /* 0x000fe20000000009 */
[C---:B------:R-:W-:Y:S01]  /*82c0*/  FMUL R10, R46.reuse, R10 ;  /* 0x0000000a2e0a7220 */ /* 0x040fe20000400000 */
[----:B------:R-:W-:Y:S01]  /*82d0*/  F2FP.BF16.F32.PACK_AB R5, R7, R6 ;  /* 0x000000060705723e */ /* 0x000fe200000010ff */
[C---:B------:R-:W-:Y:S01]  /*82e0*/  FMUL R11, R46.reuse, R11 ;  /* 0x0000000b2e0b7220 */ /* 0x040fe20000400000 */
[----:B------:R-:W-:Y:S01]  /*82f0*/  FMUL R0, R46, R12 ;  /* 0x0000000c2e007220 */ /* 0x000fe20000400000 */
[----:B------:R-:W-:Y:S01]  /*8300*/  F2FP.BF16.F32.PACK_AB R6, R9, R8 ;  /* 0x000000080906723e */ /* 0x000fe200000010ff */
[C---:B------:R-:W-:Y:S01]  /*8310*/  FFMA R10, R49.reuse, R55, R10 ;  /* 0x00000037310a7223 */ /* 0x040fe2000000000a */
[C---:B------:R-:W-:Y:S01]  /*8320*/  FFMA R11, R49.reuse, R56, R11 ;  /* 0x00000038310b7223 */ /* 0x040fe2000000000b */
[----:B------:R-:W-:Y:S01]  /*8330*/  LOP3.LUT R70, R74, 0xffff0000, RZ, 0xc0, !PT ;  /* 0xffff00004a467812 */ /* 0x000fe200078ec0ff */
[----:B------:R-:W-:Y:S01]  /*8340*/  FFMA R0, R49, R57, R0 ;  /* 0x0000003931007223 */ /* 0x000fe20000000000 */
[C---:B------:R-:W-:Y:S01]  /*8350*/  FMUL R2, R46.reuse, R13 ;  /* 0x0000000d2e027220 */ /* 0x040fe20000400000 */
[----:B------:R-:W-:Y:S01]  /*8360*/  SHF.L.U32 R71, R75, 0x10, RZ ;  /* 0x000000104b477819 */ /* 0x000fe200000006ff */
[C---:B------:R-:W-:Y:S01]  /*8370*/  FMUL R3, R46.reuse, R14 ;  /* 0x0000000e2e037220 */ /* 0x040fe20000400000 */
[----:B------:R-:W-:Y:S01]  /*8380*/  F2FP.BF16.F32.PACK_AB R7, R11, R10 ;  /* 0x0000000a0b07723e */ /* 0x000fe200000010ff */
[----:B------:R-:W-:Y:S01]  /*8390*/  FFMA R2, R49, R58, R2 ;  /* 0x0000003a31027223 */ /* 0x000fe20000000002 */
[C---:B------:R-:W-:Y:S01]  /*83a0*/  FMUL R15, R46.reuse, R15 ;  /* 0x0000000f2e0f7220 */ /* 0x040fe20000400000 */
[C---:B------:R-:W-:Y:S01]  /*83b0*/  FMUL R12, R46.reuse, R16 ;  /* 0x000000102e0c7220 */ /* 0x040fe20000400000 */
[----:B------:R-:W-:Y:S01]  /*83c0*/  FMUL R13, R46, R17 ;  /* 0x000000112e0d7220 */ /* 0x000fe20000400000 */
[----:B------:R1:W-:Y:S01]  /*83d0*/  STS.128 [R104+0x4000], R4 ;  /* 0x0040000468007388 */ /* 0x0003e20000000c00 */
[----:B------:R-:W-:Y:S01]  /*83e0*/  LOP3.LUT R72, R75, 0xffff0000, RZ, 0xc0, !PT ;  /* 0xffff00004b487812 */ /* 0x000fe200078ec0ff */
[C---:B------:R-:W-:Y:S01]  /*83f0*/  FFMA R3, R49.reuse, R59, R3 ;  /* 0x0000003b31037223 */ /* 0x040fe20000000003 */
[----:B------:R-:W-:Y:S01]  /*8400*/  SHF.L.U32 R73, R80, 0x10, RZ ;  /* 0x0000001050497819 */ /* 0x000fe200000006ff */
[C---:B------:R-:W-:Y:S01]  /*8410*/  FFMA R15, R49.reuse, R60, R15 ;  /* 0x0000003c310f7223 */ /* 0x040fe2000000000f */
[----:B------:R-:W-:Y:S01]  /*8420*/  F2FP.BF16.F32.PACK_AB R8, R2, R0 ;  /* 0x000000000208723e */ /* 0x000fe200000010ff */
[C---:B------:R-:W-:Y:S01]  /*8430*/  FFMA R12, R49.reuse, R61, R12 ;  /* 0x0000003d310c7223 */ /* 0x040fe2000000000c */
[C---:B------:R-:W-:Y:S01]  /*8440*/  FFMA R13, R49.reuse, R62, R13 ;  /* 0x0000003e310d7223 */ /* 0x040fe2000000000d */
[C---:B------:R-:W-:Y:S01]  /*8450*/  FMUL R14, R46.reuse, R18 ;  /* 0x000000122e0e7220 */ /* 0x040fe20000400000 */
[C---:B------:R-:W-:Y:S01]  /*8460*/  FMUL R19, R46.reuse, R19 ;  /* 0x000000132e137220 */ /* 0x040fe20000400000 */
[C---:B------:R-:W-:Y:S01]  /*8470*/  FMUL R16, R46.reuse, R20 ;  /* 0x000000142e107220 */ /* 0x040fe20000400000 */
[C---:B------:R-:W-:Y:S01]  /*8480*/  FMUL R17, R46.reuse, R21 ;  /* 0x000000152e117220 */ /* 0x040fe20000400000 */
[C---:B------:R-:W-:Y:S01]  /*8490*/  FFMA R14, R49.reuse, R63, R14 ;  /* 0x0000003f310e7223 */ /* 0x040fe2000000000e */
        /* <DEDUP_REMOVED lines=9> */
[----:B------:R-:W-:Y:S01]  /*8530*/  FFMA R23, R49, R68, R23 ;  /* 0x0000004431177223 */ /* 0x000fe20000000017 */
[C---:B------:R-:W-:Y:S01]  /*8540*/  FMUL R27, R46.reuse, R27 ;  /* 0x0000001b2e1b7220 */ /* 0x040fe20000400000 */
[----:B------:R-:W-:Y:S01]  /*8550*/  F2FP.BF16.F32.PACK_AB R9, R15, R3 ;  /* 0x000000030f09723e */ /* 0x000fe200000010ff */
[----:B------:R-:W-:Y:S01]  /*8560*/  FFMA R20, R49, R69, R20 ;  /* 0x0000004531147223 */ /* 0x000fe20000000014 */
[----:B------:R-:W-:Y:S01]  /*8570*/  F2FP.BF16.F32.PACK_AB R10, R13, R12 ;  /* 0x0000000c0d0a723e */ /* 0x000fe200000010ff */
[----:B------:R-:W-:Y:S01]  /*8580*/  FMUL R24, R46, R28 ;  /* 0x0000001c2e187220 */ /* 0x000fe20000400000 */
[----:B------:R-:W-:Y:S01]  /*8590*/  F2FP.BF16.F32.PACK_AB R11, R19, R14 ;  /* 0x0000000e130b723e */ /* 0x000fe200000010ff */
[----:B------:R-:W-:Y:S01]  /*85a0*/  FFMA R21, R49, R70, R21 ;  /* 0x0000004631157223 */ /* 0x000fe20000000015 */
[----:B------:R-:W-:Y:S01]  /*85b0*/  LOP3.LUT R74, R80, 0xffff0000, RZ, 0xc0, !PT ;  /* 0xffff0000504a7812 */ /* 0x000fe200078ec0ff */
[C---:B------:R-:W-:Y:S01]  /*85c0*/  FMUL R25, R46.reuse, R29 ;  /* 0x0000001d2e197220 */ /* 0x040fe20000400000 */
[----:B------:R-:W-:Y:S01]  /*85d0*/  SHF.L.U32 R75, R81, 0x10, RZ ;  /* 0x00000010514b7819 */ /* 0x000fe200000006ff */
[----:B------:R1:W-:Y:S01]  /*85e0*/  STS.128 [R103+0x4010], R8 ;  /* 0x0040100867007388 */ /* 0x0003e20000000c00 */
[----:B------:R-:W-:Y:S01]  /*85f0*/  FFMA R22, R49, R71, R22 ;  /* 0x0000004731167223 */ /* 0x000fe20000000016 */
[----:B------:R-:W-:Y:S01]  /*8600*/  LOP3.LUT R76, R81, 0xffff0000, RZ, 0xc0, !PT ;  /* 0xffff0000514c7812 */ /* 0x000fe200078ec0ff */
[----:B------:R-:W-:Y:S01]  /*8610*/  FMUL R26, R46, R30 ;  /* 0x0000001e2e1a7220 */ /* 0x000fe20000400000 */
[C---:B------:R-:W-:Y:S01]  /*8620*/  FFMA R27, R49.reuse, R72, R27 ;  /* 0x00000048311b7223 */ /* 0x040fe2000000001b */
[----:B------:R-:W-:Y:S01]  /*8630*/  SHF.L.U32 R77, R82, 0x10, RZ ;  /* 0x00000010524d7819 */ /* 0x000fe200000006ff */
[----:B------:R-:W-:Y:S01]  /*8640*/  FMUL R31, R46, R31 ;  /* 0x0000001f2e1f7220 */ /* 0x000fe20000400000 */
[C---:B------:R-:W-:Y:S01]  /*8650*/  FFMA R24, R49.reuse, R73, R24 ;  /* 0x0000004931187223 */ /* 0x040fe20000000018 */
[----:B------:R-:W-:Y:S01]  /*8660*/  LOP3.LUT R78, R82, 0xffff0000, RZ, 0xc0, !PT ;  /* 0xffff0000524e7812 */ /* 0x000fe200078ec0ff */
[C---:B------:R-:W-:Y:S01]  /*8670*/  FMUL R28, R46.reuse, R32 ;  /* 0x000000202e1c7220 */ /* 0x040fe20000400000 */
[----:B------:R-:W-:Y:S01]  /*8680*/  FFMA R25, R49, R74, R25 ;  /* 0x0000004a31197223 */ /* 0x000fe20000000019 */
[----:B------:R-:W-:Y:S01]  /*8690*/  SHF.L.U32 R79, R83, 0x10, RZ ;  /* 0x00000010534f7819 */ /* 0x000fe200000006ff */
[C---:B------:R-:W-:Y:S01]  /*86a0*/  FMUL R29, R46.reuse, R33 ;  /* 0x000000212e1d7220 */ /* 0x040fe20000400000 */
[----:B------:R-:W-:Y:S01]  /*86b0*/  F2FP.BF16.F32.PACK_AB R16, R17, R16 ;  /* 0x000000101110723e */ /* 0x000fe200000010ff */
[----:B------:R-:W-:Y:S01]  /*86c0*/  FFMA R26, R49, R75, R26 ;  /* 0x0000004b311a7223 */ /* 0x000fe2000000001a */
[----:B------:R-:W-:Y:S01]  /*86d0*/  LOP3.LUT R80, R83, 0xffff0000, RZ, 0xc0, !PT ;  /* 0xffff000053507812 */ /* 0x000fe200078ec0ff */
[C---:B------:R-:W-:Y:S01]  /*86e0*/  FMUL R30, R46.reuse, R34 ;  /* 0x000000222e1e7220 */ /* 0x040fe20000400000 */
[----:B------:R-:W-:Y:S01]  /*86f0*/  F2FP.BF16.F32.PACK_AB R17, R23, R18 ;  /* 0x000000121711723e */ /* 0x000fe200000010ff */
[----:B------:R-:W-:Y:S01]  /*8700*/  FFMA R31, R49, R76, R31 ;  /* 0x0000004c311f7223 */ /* 0x000fe2000000001f */
[----:B------:R-:W-:Y:S01]  /*8710*/  FMUL R35, R46, R35 ;  /* 0x000000232e237220 */ /* 0x000fe20000400000 */
[----:B------:R-:W-:Y:S01]  /*8720*/  F2FP.BF16.F32.PACK_AB R18, R21, R20 ;  /* 0x000000141512723e */ /* 0x000fe200000010ff */
[----:B------:R-:W-:Y:S01]  /*8730*/  FFMA R28, R49, R77, R28 ;  /* 0x0000004d311c7223 */ /* 0x000fe2000000001c */
[----:B------:R-:W-:Y:S01]  /*8740*/  F2FP.BF16.F32.PACK_AB R19, R27, R22 ;  /* 0x000000161b13723e */ /* 0x000fe200000010ff */
[C---:B------:R-:W-:Y:S01]  /*8750*/  FFMA R29, R49.reuse, R78, R29 ;  /* 0x0000004e311d7223 */ /* 0x040fe2000000001d */
[C---:B------:R-:W-:Y:S01]  /*8760*/  FFMA R30, R49.reuse, R79, R30 ;  /* 0x0000004f311e7223 */ /* 0x040fe2000000001e */
[----:B------:R-:W-:Y:S01]  /*8770*/  FFMA R35, R49, R80, R35 ;  /* 0x0000005031237223 */ /* 0x000fe20000000023 */
[----:B------:R-:W-:Y:S01]  /*8780*/  F2FP.BF16.F32.PACK_AB R24, R25, R24 ;  /* 0x000000181918723e */ /* 0x000fe200000010ff */
[----:B------:R1:W-:Y:S01]  /*8790*/  STS.128 [R102+0x4020], R16 ;  /* 0x0040201066007388 */ /* 0x0003e20000000c00 */
[----:B------:R-:W-:Y:S02]  /*87a0*/  F2FP.BF16.F32.PACK_AB R25, R31, R26 ;  /* 0x0000001a1f19723e */ /* 0x000fe400000010ff */
        /* <DEDUP_REMOVED lines=25> */
.L_x_134:
[----:B------:R-:W-:Y:S05]  /*8940*/  BSYNC.RECONVERGENT B0 ;  /* 0x0000000000007941 */ /* 0x000fea0003800200 */
.L_x_133:
[----:B------:R-:W-:Y:S01]  /*8950*/  BAR.SYNC.DEFER_BLOCKING 0x1, 0x80 ;  /* 0x0042000000007b1d */ /* 0x000fe20000010000 */
[----:B------:R-:W-:Y:S01]  /*8960*/  UIADD3 UR4, UPT, UPT, UR50, 0x1, URZ ;  /* 0x0000000132047890 */ /* 0x000fe2000fffe0ff */
[----:B------:R-:W-:Y:S03]  /*8970*/  IADD3 R48, PT, PT, R48, 0x1, RZ ;  /* 0x0000000130307810 */ /* 0x000fe60007ffe0ff */
[----:B------:R-:W-:Y:S09]  /*8980*/  UISETP.GT.U32.AND UP0, UPT, UR4, -0x3, UPT ;  /* 0xfffffffd0400788c */ /* 0x000ff2000bf04070 */
[----:B------:R-:W-:Y:S05]  /*8990*/  BRA.U UP0, `(.L_x_135) ;  /* 0x0000000100287547 */ /* 0x000fea000b800000 */
[----:B------:R-:W-:Y:S01]  /*89a0*/  ISETP.NE.AND P0, PT, R111, RZ, PT ;  /* 0x000000ff6f00720c */ /* 0x000fe20003f05270 */
[----:B------:R-:W-:Y:S01]  /*89b0*/  IMAD.U32 R2, RZ, RZ, UR49 ;  /* 0x00000031ff027e24 */ /* 0x000fe2000f8e00ff */
[----:B------:R-:W-:Y:S01]  /*89c0*/  UIADD3 UR49, UPT, UPT, UR49, 0x1, URZ ;  /* 0x0000000131317890 */ /* 0x000fe2000fffe0ff */
[----:B------:R-:W-:Y:S03]  /*89d0*/  IMAD.U32 R0, RZ, RZ, UR37 ;  /* 0x00000025ff007e24 */ /* 0x000fe6000f8e00ff */
[----:B------:R-:W-:Y:S04]  /*89e0*/  UISETP.NE.AND UP0, UPT, UR49, 0x3, UPT ;  /* 0x000000033100788c */ /* 0x000fe8000bf05270 */
[----:B------:R-:W-:Y:S03]  /*89f0*/  USEL UR49, UR49, URZ, UP0 ;  /* 0x000000ff31317287 */ /* 0x000fe60008000000 */
[----:B------:R-:W-:Y:S05]  /*8a00*/  @P0 LEA R2, R2, UR48, 0x3 ;  /* 0x0000003002020c11 */ /* 0x000fea000f8e18ff */
[----:B------:R-:W-:Y:S05]  /*8a10*/  @P0 VIADD R2, R2, 0x68 ;  /* 0x0000006802020836 */ /* 0x000fea0000000000 */
[----:B------:R-:W-:Y:S04]  /*8a20*/  @P0 PRMT R0, R0, 0x654, R2 ;  /* 0x0000065400000816 */ /* 0x000fe80000000002 */
[----:B------:R2:W-:Y:S03]  /*8a30*/  @P0 SYNCS.ARRIVE.TRANS64.RED.A1T0 RZ, [R0+URZ], RZ ;  /* 0x000000ff00ff09a7 */ /* 0x0005e600081004ff */
.L_x_135:
[----:B------:R-:W-:Y:S01]  /*8a40*/  ISETP.NE.AND P2, PT, R107, RZ, PT ;  /* 0x000000ff6b00720c */ /* 0x000fe20003f45270 */
[----:B------:R-:W-:Y:S01]  /*8a50*/  UIADD3 UR50, UPT, UPT, UR50, 0x3, URZ ;  /* 0x0000000332327890 */ /* 0x000fe2000fffe0ff */
[----:B------:R-:W-:Y:S01]  /*8a60*/  ISETP.NE.AND P0, PT, R109, 0x2, PT ;  /* 0x000000026d00780c */ /* 0x000fe20003f05270 */
[----:B------:R-:W-:Y:S01]  /*8a70*/  IMAD.IADD R15, R44, 0x1, R90 ;  /* 0x000000012c0f7824 */ /* 0x000fe200078e025a */
[----:B------:R-:W-:Y:S01]  /*8a80*/  ISETP.NE.AND P1, PT, R48, 0x4, PT ;  /* 0x000000043000780c */ /* 0x000fe20003f25270 */
[----:B------:R-:W-:Y:S01]  /*8a90*/  IMAD.IADD R14, R45, 0x1, R91 ;  /* 0x000000012d0e7824 */ /* 0x000fe200078e025b */
[----:B------:R-:W-:Y:S02]  /*8aa0*/  SEL R2, RZ, 0x1, P0 ;  /* 0x00000001ff027807 */ /* 0x000fe40000000000 */
[----:B--2---:R-:W-:Y:S02]  /*8ab0*/  SEL R0, RZ, 0x1, P1 ;  /* 0x00000001ff007807 */ /* 0x004fe40000800000 */
[----:B------:R-:W-:Y:S02]  /*8ac0*/  LOP3.LUT R99, R99, R2, RZ, 0x3c, !PT ;  /* 0x0000000263637212 */ /* 0x000fe400078e3cff */
[----:B------:R-:W-:Y:S02]  /*8ad0*/  LOP3.LUT R100, R100, R0, RZ, 0x3c, !PT ;  /* 0x0000000064647212 */ /* 0x000fe400078e3cff */
[----:B------:R-:W-:Y:S02]  /*8ae0*/  @P2 R2UR UR36, R98 ;  /* 0x00000000622422ca */ /* 0x000fe400000e0000 */
[----:B------:R-:W-:Y:S02]  /*8af0*/  SEL R109, R109, RZ, P0 ;  /* 0x000000ff6d6d7207 */ /* 0x000fe40000000000 */
[----:B------:R-:W-:Y:S01]  /*8b00*/  SEL R48, R48, RZ, P1 ;  /* 0x000000ff30307207 */ /* 0x000fe20000800000 */
[----:B------:R-:W-:Y:S10]  /*8b10*/  @P2 BRA `(.L_x_136) ;  /* 0xffffffcc00202947 */ /* 0x000ff4000383ffff */
[----:B------:R-:W-:-:S09]  /*8b20*/  UISETP.NE.AND UP0, UPT, UR51, URZ, UPT ;  /* 0x000000ff3300728c */ /* 0x000fd2000bf05270 */
[----:B------:R-:W-:Y:S05]  /*8b30*/  BRA.U !UP0, `(.L_x_137) ;  /* 0x0000000108487547 */ /* 0x000fea000b800000 */
[----:B------:R-:W2:Y:S02]  /*8b40*/  LDCU.64 UR4, c[0x0][0x890] ;  /* 0x00011200ff0477ac */ /* 0x000ea40008000a00 */
[----:B--2---:R-:W-:-:S04]  /*8b50*/  UISETP.NE.U32.AND UP0, UPT, UR4, URZ, UPT ;  /* 0x000000ff0400728c */ /* 0x004fc8000bf05070 */
[----:B------:R-:W-:-:S09]  /*8b60*/  UISETP.NE.AND.EX UP0, UPT, UR5, URZ, UPT, UP0 ;  /* 0x000000ff0500728c */ /* 0x000fd2000bf05300 */
[----:B------:R-:W-:Y:S05]  /*8b70*/  BRA.U UP0, `(.L_x_138) ;  /* 0x00000001000c7547 */ /* 0x000fea000b800000 */
[----:B------:R-:W-:-:S13]  /*8b80*/  FSETP.NEU.AND P0, PT, R49, RZ, PT ;  /* 0x000000ff3100720b */ /* 0x000fda0003f0d000 */
[----:B------:R-:W-:Y:S05]  /*8b90*/  @!P0 EXIT ;  /* 0x000000000000894d */ /* 0x000fea0003800000 */
[----:B------:R-:W-:Y:S05]  /*8ba0*/  BRA `(.L_x_137) ;  /* 0x00000000002c7947 */ /* 0x000fea0003800000 */
.L_x_138:
[----:B------:R-:W-:Y:S01]  /*8bb0*/  ISETP.NE.AND P0, PT, R108, RZ, PT ;  /* 0x000000ff6c00720c */ /* 0x000fe20003f05270 */
[----:B------:R-:W-:-:S12]  /*8bc0*/  BSSY.RECONVERGENT B0, `(.L_x_137) ;  /* 0x0000009000007945 */ /* 0x000fd80003800200 */
[----:B------:R-:W-:Y:S05]  /*8bd0*/  @P0 BRA `(.L_x_139) ;  /* 0x0000000000140947 */ /* 0x000fea0003800000 */
[----:B------:R-:W2:Y:S02]  /*8be0*/  LDCU.64 UR4, c[0x0][0x888] ;  /* 0x00011100ff0477ac */ /* 0x000ea40008000a00 */
[----:B--2---:R-:W-:-:S04]  /*8bf0*/  ISETP.NE.U32.AND P0, PT, RZ, UR4, PT ;  /* 0x00000004ff007c0c */ /* 0x004fc8000bf05070 */
[----:B------:R-:W-:-:S13]  /*8c00*/  ISETP.NE.AND.EX P0, PT, RZ, UR5, PT, P0 ;  /* 0x00000005ff007c0c */ /* 0x000fda000bf05300 */
[----:B------:R-:W-:Y:S05]  /*8c10*/  @!P0 EXIT ;  /* 0x000000000000894d */ /* 0x000fea0003800000 */
[----:B------:R-:W-:Y:S05]  /*8c20*/  BRA `(.L_x_140) ;  /* 0x0000000000087947 */ /* 0x000fea0003800000 */
.L_x_139:
[----:B------:R-:W-:-:S13]  /*8c30*/  FSETP.NEU.AND P0, PT, R49, RZ, PT ;  /* 0x000000ff3100720b */ /* 0x000fda0003f0d000 */
[----:B------:R-:W-:Y:S05]  /*8c40*/  @!P0 EXIT ;  /* 0x000000000000894d */ /* 0x000fea0003800000 */
.L_x_140:
[----:B------:R-:W-:Y:S05]  /*8c50*/  BSYNC.RECONVERGENT B0 ;  /* 0x0000000000007941 */ /* 0x000fea0003800200 */
.L_x_137:
[----:B------:R-:W-:Y:S01]  /*8c60*/  ULEA UR4, UR49, UR48, 0x3 ;  /* 0x0000003031047291 */ /* 0x000fe2000f8e18ff */
[----:B------:R-:W-:-:S04]  /*8c70*/  DEPBAR.LE SB0, 0x0 ;  /* 0x000080000000791a */ /* 0x000fc80000000000 */
[----:B------:R-:W-:-:S04]  /*8c80*/  UIADD3 UR4, UPT, UPT, UR4, 0x68, URZ ;  /* 0x0000006804047890 */ /* 0x000fc8000fffe0ff */
[----:B------:R-:W-:-:S09]  /*8c90*/  UPRMT UR4, UR37, 0x654, UR4 ;  /* 0x0000065425047896 */ /* 0x000fd20008000004 */
[----:B------:R-:W-:Y:S01]  /*8ca0*/  SYNCS.ARRIVE.TRANS64.RED.A1T0 RZ, [UR4], RZ ;  /* 0x000000ffffff79a7 */ /* 0x000fe20008100404 */
[----:B------:R-:W-:Y:S05]  /*8cb0*/  EXIT ;  /* 0x000000000000794d */ /* 0x000fea0003800000 */
.L_x_24:
[----:B--2---:R2:W4:Y:S02]  /*8cc0*/  SYNCS.PHASECHK.TRANS64.TRYWAIT P0, [R2+URZ+0x100], R3 ;  /* 0x00010003020075a7 */ /* 0x00452400080011ff */
[----:B----4-:R-:W-:Y:S05]  /*8cd0*/  @!P0 NANOSLEEP.SYNCS 0x989680 ;  /* 0x009896800000895d */ /* 0x010fea0003900000 */
[----:B------:R-:W4:Y:S02]  /*8ce0*/  @!P0 SYNCS.PHASECHK.TRANS64 P0, [R2+URZ+0x100], R3 ;  /* 0x00010003020085a7 */ /* 0x000f2400080010ff */
[----:B----4-:R-:W-:Y:S05]  /*8cf0*/  @!P0 BRA `(.L_x_24) ;  /* 0xfffffffc00f08947 */ /* 0x010fea000383ffff */
[----:B------:R-:W-:Y:S05]  /*8d00*/  BRA `(.L_x_141) ;  /* 0xffffff8800bc7947 */ /* 0x000fea000383ffff */
.L_x_27:
[----:B------:R-:W-:Y:S07]  /*8d10*/  MOV R2, UR33 ;  /* 0x0000002100027c02 */ /* 0x000fee0008000f00 */
.L_x_142:
[----:B-1----:R1:W2:Y:S02]  /*8d20*/  SYNCS.PHASECHK.TRANS64.TRYWAIT P0, [R2+URZ+0x28], R4 ;  /* 0x00002804020075a7 */ /* 0x0022a400080011ff */
[----:B--2---:R-:W-:Y:S05]  /*8d30*/  @!P0 NANOSLEEP.SYNCS 0x989680 ;  /* 0x009896800000895d */ /* 0x004fea0003900000 */
[----:B------:R-:W2:Y:S02]  /*8d40*/  @!P0 SYNCS.PHASECHK.TRANS64 P0, [R2+URZ+0x28], R4 ;  /* 0x00002804020085a7 */ /* 0x000ea400080010ff */
[----:B--2---:R-:W-:Y:S05]  /*8d50*/  @!P0 BRA `(.L_x_142) ;  /* 0xfffffffc00f08947 */ /* 0x004fea000383ffff */
[----:B------:R-:W-:Y:S05]  /*8d60*/  BRA `(.L_x_26) ;  /* 0xffffff8c00247947 */ /* 0x000fea000383ffff */
.L_x_34:
[----:B-1----:R-:W-:Y:S07]  /*8d70*/  MOV R2, UR33 ;  /* 0x0000002100027c02 */ /* 0x002fee0008000f00 */
.L_x_143:
[----:B-1----:R1:W2:Y:S02]  /*8d80*/  SYNCS.PHASECHK.TRANS64.TRYWAIT P0, [R2+URZ+0x28], R4 ;  /* 0x00002804020075a7 */ /* 0x0022a400080011ff */
[----:B--2---:R-:W-:Y:S05]  /*8d90*/  @!P0 NANOSLEEP.SYNCS 0x989680 ;  /* 0x009896800000895d */ /* 0x004fea0003900000 */
[----:B------:R-:W2:Y:S02]  /*8da0*/  @!P0 SYNCS.PHASECHK.TRANS64 P0, [R2+URZ+0x28], R4 ;  /* 0x00002804020085a7 */ /* 0x000ea400080010ff */
[----:B--2---:R-:W-:Y:S05]  /*8db0*/  @!P0 BRA `(.L_x_143) ;  /* 0xfffffffc00f08947 */ /* 0x004fea000383ffff */
[----:B------:R-:W-:Y:S05]  /*8dc0*/  BRA `(.L_x_33) ;  /* 0xffffff9000107947 */ /* 0x000fea000383ffff */
.L_x_39:
[----:B-1----:R1:W2:Y:S02]  /*8dd0*/  SYNCS.PHASECHK.TRANS64.TRYWAIT P0, [R2+URZ+0x90], R3 ;  /* 0x00009003020075a7 */ /* 0x0022a400080011ff */
[----:B--2---:R-:W-:Y:S05]  /*8de0*/  @!P0 NANOSLEEP.SYNCS 0x989680 ;  /* 0x009896800000895d */ /* 0x004fea0003900000 */
[----:B------:R-:W2:Y:S02]  /*8df0*/  @!P0 SYNCS.PHASECHK.TRANS64 P0, [R2+URZ+0x90], R3 ;  /* 0x00009003020085a7 */ /* 0x000ea400080010ff */
[----:B--2---:R-:W-:Y:S05]  /*8e00*/  @!P0 BRA `(.L_x_39) ;  /* 0xfffffffc00f08947 */ /* 0x004fea000383ffff */
[----:B------:R-:W-:Y:S05]  /*8e10*/  BRA `(.L_x_144) ;  /* 0xffffff9000dc7947 */ /* 0x000fea000383ffff */
.L_x_43:
[----:B---3--:R-:W-:-:S07]  /*8e20*/  MOV R0, UR5 ;  /* 0x0000000500007c02 */ /* 0x008fce0008000f00 */
.L_x_145:
[----:B-1----:R1:W2:Y:S02]  /*8e30*/  SYNCS.PHASECHK.TRANS64.TRYWAIT P0, [R0+URZ], R2 ;  /* 0x00000002000075a7 */ /* 0x0022a400080011ff */
[----:B--2---:R-:W-:Y:S05]  /*8e40*/  @!P0 NANOSLEEP.SYNCS 0x989680 ;  /* 0x009896800000895d */ /* 0x004fea0003900000 */
[----:B------:R-:W2:Y:S02]  /*8e50*/  @!P0 SYNCS.PHASECHK.TRANS64 P0, [R0+URZ], R2 ;  /* 0x00000002000085a7 */ /* 0x000ea400080010ff */
[----:B--2---:R-:W-:Y:S05]  /*8e60*/  @!P0 BRA `(.L_x_145) ;  /* 0xfffffffc00f08947 */ /* 0x004fea000383ffff */
[----:B------:R-:W-:Y:S05]  /*8e70*/  BRA `(.L_x_146) ;  /* 0xffffff98004c7947 */ /* 0x000fea000383ffff */
.L_x_44:
[----:B---3--:R-:W-:-:S07]  /*8e80*/  MOV R0, UR5 ;  /* 0x0000000500007c02 */ /* 0x008fce0008000f00 */
.L_x_147:
[----:B-1----:R1:W2:Y:S02]  /*8e90*/  SYNCS.PHASECHK.TRANS64.TRYWAIT P0, [R0+URZ], R3 ;  /* 0x00000003000075a7 */ /* 0x0022a400080011ff */
[----:B--2---:R-:W-:Y:S05]  /*8ea0*/  @!P0 NANOSLEEP.SYNCS 0x989680 ;  /* 0x009896800000895d */ /* 0x004fea0003900000 */
[----:B------:R-:W2:Y:S02]  /*8eb0*/  @!P0 SYNCS.PHASECHK.TRANS64 P0, [R0+URZ], R3 ;  /* 0x00000003000085a7 */ /* 0x000ea400080010ff */
[----:B--2---:R-:W-:Y:S05]  /*8ec0*/  @!P0 BRA `(.L_x_147) ;  /* 0xfffffffc00f08947 */ /* 0x004fea000383ffff */
[----:B------:R-:W-:Y:S05]  /*8ed0*/  BRA `(.L_x_148) ;  /* 0xffffff9800587947 */ /* 0x000fea000383ffff */
.L_x_45:
[----:B---3--:R-:W-:-:S07]  /*8ee0*/  MOV R0, UR5 ;  /* 0x0000000500007c02 */ /* 0x008fce0008000f00 */
.L_x_149:
[----:B-1----:R1:W2:Y:S02]  /*8ef0*/  SYNCS.PHASECHK.TRANS64.TRYWAIT P0, [R0+URZ], R3 ;  /* 0x00000003000075a7 */ /* 0x0022a400080011ff */
[----:B--2---:R-:W-:Y:S05]  /*8f00*/  @!P0 NANOSLEEP.SYNCS 0x989680 ;  /* 0x009896800000895d */ /* 0x004fea0003900000 */
[----:B------:R-:W2:Y:S02]  /*8f10*/  @!P0 SYNCS.PHASECHK.TRANS64 P0, [R0+URZ], R3 ;  /* 0x00000003000085a7 */ /* 0x000ea400080010ff */
[----:B--2---:R-:W-:Y:S05]  /*8f20*/  @!P0 BRA `(.L_x_149) ;  /* 0xfffffffc00f08947 */ /* 0x004fea000383ffff */
[----:B------:R-:W-:Y:S05]  /*8f30*/  BRA `(.L_x_150) ;  /* 0xffffff9800647947 */ /* 0x000fea000383ffff */
.L_x_46:
[----:B---3--:R-:W-:-:S07]  /*8f40*/  MOV R0, UR5 ;  /* 0x0000000500007c02 */ /* 0x008fce0008000f00 */
.L_x_151:
[----:B-1----:R1:W2:Y:S02]  /*8f50*/  SYNCS.PHASECHK.TRANS64.TRYWAIT P0, [R0+URZ], R3 ;  /* 0x00000003000075a7 */ /* 0x0022a400080011ff */
[----:B--2---:R-:W-:Y:S05]  /*8f60*/  @!P0 NANOSLEEP.SYNCS 0x989680 ;  /* 0x009896800000895d */ /* 0x004fea0003900000 */
[----:B------:R-:W2:Y:S02]  /*8f70*/  @!P0 SYNCS.PHASECHK.TRANS64 P0, [R0+URZ], R3 ;  /* 0x00000003000085a7 */ /* 0x000ea400080010ff */
[----:B--2---:R-:W-:Y:S05]  /*8f80*/  @!P0 BRA `(.L_x_151) ;  /* 0xfffffffc00f08947 */ /* 0x004fea000383ffff */
[----:B------:R-:W-:Y:S05]  /*8f90*/  BRA `(.L_x_152) ;  /* 0xffffff9800707947 */ /* 0x000fea000383ffff */
.L_x_49:
[----:B-1----:R1:W2:Y:S02]  /*8fa0*/  SYNCS.PHASECHK.TRANS64.TRYWAIT P0, [R0+URZ+0xf0], R4 ;  /* 0x0000f004000075a7 */ /* 0x0022a400080011ff */
[----:B--2---:R-:W-:Y:S05]  /*8fb0*/  @!P0 NANOSLEEP.SYNCS 0x989680 ;  /* 0x009896800000895d */ /* 0x004fea0003900000 */
[----:B------:R-:W2:Y:S02]  /*8fc0*/  @!P0 SYNCS.PHASECHK.TRANS64 P0, [R0+URZ+0xf0], R4 ;  /* 0x0000f004000085a7 */ /* 0x000ea400080010ff */
[----:B--2---:R-:W-:Y:S05]  /*8fd0*/  @!P0 BRA `(.L_x_49) ;  /* 0xfffffffc00f08947 */ /* 0x004fea000383ffff */
[----:B------:R-:W-:Y:S05]  /*8fe0*/  BRA `(.L_x_153) ;  /* 0xffffff9800d07947 */ /* 0x000fea000383ffff */
.L_x_50:
[----:B------:R-:W-:-:S07]  /*8ff0*/  MOV R0, UR5 ;  /* 0x0000000500007c02 */ /* 0x000fce0008000f00 */
.L_x_154:
[----:B-1----:R1:W2:Y:S02]  /*9000*/  SYNCS.PHASECHK.TRANS64.TRYWAIT P0, [R0+URZ+0xa0], R5 ;  /* 0x0000a005000075a7 */ /* 0x0022a400080011ff */
[----:B--2---:R-:W-:Y:S05]  /*9010*/  @!P0 NANOSLEEP.SYNCS 0x989680 ;  /* 0x009896800000895d */ /* 0x004fea0003900000 */
[----:B------:R-:W2:Y:S02]  /*9020*/  @!P0 SYNCS.PHASECHK.TRANS64 P0, [R0+URZ+0xa0], R5 ;  /* 0x0000a005000085a7 */ /* 0x000ea400080010ff */
[----:B--2---:R-:W-:Y:S05]  /*9030*/  @!P0 BRA `(.L_x_154) ;  /* 0xfffffffc00f08947 */ /* 0x004fea000383ffff */
[----:B------:R-:W-:Y:S05]  /*9040*/  BRA `(.L_x_155) ;  /* 0xffffff9800e07947 */ /* 0x000fea000383ffff */
.L_x_51:
[----:B-1----:R1:W2:Y:S02]  /*9050*/  SYNCS.PHASECHK.TRANS64.TRYWAIT P1, [R0+URZ+0x90], R4 ;  /* 0x00009004000075a7 */ /* 0x0022a400080211ff */
[----:B--2---:R-:W-:Y:S05]  /*9060*/  @!P1 NANOSLEEP.SYNCS 0x989680 ;  /* 0x009896800000995d */ /* 0x004fea0003900000 */
[----:B------:R-:W2:Y:S02]  /*9070*/  @!P1 SYNCS.PHASECHK.TRANS64 P1, [R0+URZ+0x90], R4 ;  /* 0x00009004000095a7 */ /* 0x000ea400080210ff */
[----:B--2---:R-:W-:Y:S05]  /*9080*/  @!P1 BRA `(.L_x_51) ;  /* 0xfffffffc00f09947 */ /* 0x004fea000383ffff */
[----:B------:R-:W-:Y:S05]  /*9090*/  BRA `(.L_x_156) ;  /* 0xffffff9c00107947 */ /* 0x000fea000383ffff */
.L_x_54:
[----:B------:R-:W-:-:S07]  /*90a0*/  MOV R0, UR5 ;  /* 0x0000000500007c02 */ /* 0x000fce0008000f00 */
.L_x_157:
[----:B-1----:R1:W2:Y:S02]  /*90b0*/  SYNCS.PHASECHK.TRANS64.TRYWAIT P0, [R0+URZ+0xa0], R2 ;  /* 0x0000a002000075a7 */ /* 0x0022a400080011ff */
[----:B--2---:R-:W-:Y:S05]  /*90c0*/  @!P0 NANOSLEEP.SYNCS 0x989680 ;  /* 0x009896800000895d */ /* 0x004fea0003900000 */
[----:B------:R-:W2:Y:S02]  /*90d0*/  @!P0 SYNCS.PHASECHK.TRANS64 P0, [R0+URZ+0xa0], R2 ;  /* 0x0000a002000085a7 */ /* 0x000ea400080010ff */
[----:B--2---:R-:W-:Y:S05]  /*90e0*/  @!P0 BRA `(.L_x_157) ;  /* 0xfffffffc00f08947 */ /* 0x004fea000383ffff */
[----:B------:R-:W-:Y:S05]  /*90f0*/  BRA `(.L_x_53) ;  /* 0xffffff9c00647947 */ /* 0x000fea000383ffff */
.L_x_63:
[----:B-1----:R-:W-:-:S04]  /*9100*/  MOV R4, UR4 ;  /* 0x0000000400047c02 */ /* 0x002fc80008000f00 */
[----:B------:R1:W2:Y:S03]  /*9110*/  SYNCS.PHASECHK.TRANS64.TRYWAIT P0, [R4+URZ+0x8], R5 ;  /* 0x00000805040075a7 */ /* 0x0002a600080011ff */
[----:B--2---:R-:W-:Y:S05]  /*9120*/  @!P0 NANOSLEEP.SYNCS 0x989680 ;  /* 0x009896800000895d */ /* 0x004fea0003900000 */
[----:B------:R-:W2:Y:S02]  /*9130*/  @!P0 SYNCS.PHASECHK.TRANS64 P0, [R4+URZ+0x8], R5 ;  /* 0x00000805040085a7 */ /* 0x000ea400080010ff */
[----:B--2---:R-:W-:Y:S05]  /*9140*/  @!P0 BRA `(.L_x_63) ;  /* 0xfffffffc00ec8947 */ /* 0x004fea000383ffff */
[----:B------:R-:W-:Y:S05]  /*9150*/  BRA `(.L_x_62) ;  /* 0xffffffa000187947 */ /* 0x000fea000383ffff */
.L_x_65:
[----:B------:R-:W-:Y:S01]  /*9160*/  BSSY B0, `(.L_x_158) ;  /* 0x0000006000007945 */ /* 0x000fe20003800000 */
[----:B------:R-:W-:-:S07]  /*9170*/  MOV R15, 0xffffffff ;  /* 0xffffffff000f7802 */ /* 0x000fce0000000f00 */
[----:B-1---5:R-:W-:Y:S05]  /*9180*/  WARPSYNC.COLLECTIVE R15, `(.L_x_159) ;  /* 0x000000000f0c7348 */ /* 0x022fea0003c00000 */
[----:B------:R-:W-:Y:S02]  /*9190*/  ELECT P6, UR79, PT ;  /* 0x00000000004f782f */ /* 0x000fe400038c0000 */
[----:B------:R-:W-:Y:S01]  /*91a0*/  MOV R14, UR79 ;  /* 0x0000004f000e7c02 */ /* 0x000fe20008000f00 */
[----:B-1---5:R-:W-:Y:S10]  /*91b0*/  ENDCOLLECTIVE ;  /* 0x000000000000791b */ /* 0x022ff40003800000 */
.L_x_159:
[----:B------:R-:W-:Y:S05]  /*91c0*/  BSYNC B0 ;  /* 0x0000000000007941 */ /* 0x000fea0003800000 */
.L_x_158:
[----:B------:R-:W-:Y:S05]  /*91d0*/  BRA `(.L_x_160) ;  /* 0xffffffa000487947 */ /* 0x000fea000383ffff */
.L_x_67:
[----:B-1----:R-:W-:-:S04]  /*91e0*/  MOV R2, UR4 ;  /* 0x0000000400027c02 */ /* 0x002fc80008000f00 */
[----:B------:R1:W2:Y:S03]  /*91f0*/  SYNCS.PHASECHK.TRANS64.TRYWAIT P0, [R2+URZ+0x8], R3 ;  /* 0x00000803020075a7 */ /* 0x0002a600080011ff */
[----:B--2---:R-:W-:Y:S05]  /*9200*/  @!P0 NANOSLEEP.SYNCS 0x989680 ;  /* 0x009896800000895d */ /* 0x004fea0003900000 */
[----:B------:R-:W2:Y:S02]  /*9210*/  @!P0 SYNCS.PHASECHK.TRANS64 P0, [R2+URZ+0x8], R3 ;  /* 0x00000803020085a7 */ /* 0x000ea400080010ff */
[----:B--2---:R-:W-:Y:S05]  /*9220*/  @!P0 BRA `(.L_x_67) ;  /* 0xfffffffc00ec8947 */ /* 0x004fea000383ffff */
[----:B------:R-:W-:Y:S05]  /*9230*/  BRA `(.L_x_66) ;  /* 0xffffffa0004c7947 */ /* 0x000fea000383ffff */
.L_x_68:
[----:B-1----:R1:W2:Y:S02]  /*9240*/  SYNCS.PHASECHK.TRANS64.TRYWAIT P0, [R0+URZ+0x90], R4 ;  /* 0x00009004000075a7 */ /* 0x0022a400080011ff */
[----:B--2---:R-:W-:Y:S05]  /*9250*/  @!P0 NANOSLEEP.SYNCS 0x989680 ;  /* 0x009896800000895d */ /* 0x004fea0003900000 */
[----:B------:R-:W2:Y:S02]  /*9260*/  @!P0 SYNCS.PHASECHK.TRANS64 P0, [R0+URZ+0x90], R4 ;  /* 0x00009004000085a7 */ /* 0x000ea400080010ff */
[----:B--2---:R-:W-:Y:S05]  /*9270*/  @!P0 BRA `(.L_x_68) ;  /* 0xfffffffc00f08947 */ /* 0x004fea000383ffff */
[----:B------:R-:W-:Y:S05]  /*9280*/  BRA `(.L_x_161) ;  /* 0xffffffa400587947 */ /* 0x000fea000383ffff */
.L_x_70:
[----:B------:R-:W-:-:S07]  /*9290*/  MOV R0, UR19 ;  /* 0x0000001300007c02 */ /* 0x000fce0008000f00 */
.L_x_162:
[----:B-1----:R1:W2:Y:S02]  /*92a0*/  SYNCS.PHASECHK.TRANS64.TRYWAIT P0, [R0+URZ+0xd0], R4 ;  /* 0x0000d004000075a7 */ /* 0x0022a400080011ff */
[----:B--2---:R-:W-:Y:S05]  /*92b0*/  @!P0 NANOSLEEP.SYNCS 0x989680 ;  /* 0x009896800000895d */ /* 0x004fea0003900000 */
[----:B------:R-:W2:Y:S02]  /*92c0*/  @!P0 SYNCS.PHASECHK.TRANS64 P0, [R0+URZ+0xd0], R4 ;  /* 0x0000d004000085a7 */ /* 0x000ea400080010ff */
[----:B--2---:R-:W-:Y:S05]  /*92d0*/  @!P0 BRA `(.L_x_162) ;  /* 0xfffffffc00f08947 */ /* 0x004fea000383ffff */
[----:B------:R-:W-:Y:S05]  /*92e0*/  BRA `(.L_x_163) ;  /* 0xffffffa400a47947 */ /* 0x000fea000383ffff */
.L_x_73:
[----:B------:R-:W-:Y:S07]  /*92f0*/  MOV R0, UR26 ;  /* 0x0000001a00007c02 */ /* 0x000fee0008000f00 */
.L_x_164:
[----:B-1----:R1:W2:Y:S02]  /*9300*/  SYNCS.PHASECHK.TRANS64.TRYWAIT P0, [R0+URZ], R4 ;  /* 0x00000004000075a7 */ /* 0x0022a400080011ff */
[----:B--2---:R-:W-:Y:S05]  /*9310*/  @!P0 NANOSLEEP.SYNCS 0x989680 ;  /* 0x009896800000895d */ /* 0x004fea0003900000 */
[----:B------:R-:W2:Y:S02]  /*9320*/  @!P0 SYNCS.PHASECHK.TRANS64 P0, [R0+URZ], R4 ;  /* 0x00000004000085a7 */ /* 0x000ea400080010ff */
[----:B--2---:R-:W-:Y:S05]  /*9330*/  @!P0 BRA `(.L_x_164) ;  /* 0xfffffffc00f08947 */ /* 0x004fea000383ffff */
[----:B------:R-:W-:Y:S05]  /*9340*/  BRA `(.L_x_72) ;  /* 0xffffffa400b87947 */ /* 0x000fea000383ffff */
.L_x_77:
[----:B-1----:R-:W-:-:S07]  /*9350*/  MOV R0, UR6 ;  /* 0x0000000600007c02 */ /* 0x002fce0008000f00 */
.L_x_165:
[----:B-1----:R1:W2:Y:S02]  /*9360*/  SYNCS.PHASECHK.TRANS64.TRYWAIT P0, [R0+URZ], R2 ;  /* 0x00000002000075a7 */ /* 0x0022a400080011ff */
[----:B--2---:R-:W-:Y:S05]  /*9370*/  @!P0 NANOSLEEP.SYNCS 0x989680 ;  /* 0x009896800000895d */ /* 0x004fea0003900000 */
[----:B------:R-:W2:Y:S02]  /*9380*/  @!P0 SYNCS.PHASECHK.TRANS64 P0, [R0+URZ], R2 ;  /* 0x00000002000085a7 */ /* 0x000ea400080010ff */
[----:B--2---:R-:W-:Y:S05]  /*9390*/  @!P0 BRA `(.L_x_165) ;  /* 0xfffffffc00f08947 */ /* 0x004fea000383ffff */
[----:B------:R-:W-:Y:S05]  /*93a0*/  BRA `(.L_x_166) ;  /* 0xffffffa800fc7947 */ /* 0x000fea000383ffff */
.L_x_78:
[----:B------:R-:W-:-:S07]  /*93b0*/  MOV R0, UR6 ;  /* 0x0000000600007c02 */ /* 0x000fce0008000f00 */
.L_x_167:
[----:B-1----:R1:W2:Y:S02]  /*93c0*/  SYNCS.PHASECHK.TRANS64.TRYWAIT P0, [R0+URZ], R3 ;  /* 0x00000003000075a7 */ /* 0x0022a400080011ff */
[----:B--2---:R-:W-:Y:S05]  /*93d0*/  @!P0 NANOSLEEP.SYNCS 0x989680 ;  /* 0x009896800000895d */ /* 0x004fea0003900000 */
[----:B------:R-:W2:Y:S02]  /*93e0*/  @!P0 SYNCS.PHASECHK.TRANS64 P0, [R0+URZ], R3 ;  /* 0x00000003000085a7 */ /* 0x000ea400080010ff */
[----:B--2---:R-:W-:Y:S05]  /*93f0*/  @!P0 BRA `(.L_x_167) ;  /* 0xfffffffc00f08947 */ /* 0x004fea000383ffff */
[----:B------:R-:W-:Y:S05]  /*9400*/  BRA `(.L_x_168) ;  /* 0xffffffac00087947 */ /* 0x000fea000383ffff */
.L_x_79:
[----:B------:R-:W-:-:S07]  /*9410*/  MOV R0, UR6 ;  /* 0x0000000600007c02 */ /* 0x000fce0008000f00 */
.L_x_169:
[----:B-1----:R1:W2:Y:S02]  /*9420*/  SYNCS.PHASECHK.TRANS64.TRYWAIT P0, [R0+URZ], R3 ;  /* 0x00000003000075a7 */ /* 0x0022a400080011ff */
[----:B--2---:R-:W-:Y:S05]  /*9430*/  @!P0 NANOSLEEP.SYNCS 0x989680 ;  /* 0x009896800000895d */ /* 0x004fea0003900000 */
[----:B------:R-:W2:Y:S02]  /*9440*/  @!P0 SYNCS.PHASECHK.TRANS64 P0, [R0+URZ], R3 ;  /* 0x00000003000085a7 */ /* 0x000ea400080010ff */
[----:B--2---:R-:W-:Y:S05]  /*9450*/  @!P0 BRA `(.L_x_169) ;  /* 0xfffffffc00f08947 */ /* 0x004fea000383ffff */
[----:B------:R-:W-:Y:S05]  /*9460*/  BRA `(.L_x_170) ;  /* 0xffffffac00147947 */ /* 0x000fea000383ffff */
.L_x_82:
[----:B------:R-:W-:-:S07]  /*9470*/  MOV R0, UR11 ;  /* 0x0000000b00007c02 */ /* 0x000fce0008000f00 */
.L_x_171:
[----:B-1----:R1:W2:Y:S02]  /*9480*/  SYNCS.PHASECHK.TRANS64.TRYWAIT P1, [R0+URZ+0x110], R2 ;  /* 0x00011002000075a7 */ /* 0x0022a400080211ff */
[----:B--2---:R-:W-:Y:S05]  /*9490*/  @!P1 NANOSLEEP.SYNCS 0x989680 ;  /* 0x009896800000995d */ /* 0x004fea0003900000 */
[----:B------:R-:W2:Y:S02]  /*94a0*/  @!P1 SYNCS.PHASECHK.TRANS64 P1, [R0+URZ+0x110], R2 ;  /* 0x00011002000095a7 */ /* 0x000ea400080210ff */
[----:B--2---:R-:W-:Y:S05]  /*94b0*/  @!P1 BRA `(.L_x_171) ;  /* 0xfffffffc00f09947 */ /* 0x004fea000383ffff */
[----:B------:R-:W-:Y:S05]  /*94c0*/  BRA `(.L_x_172) ;  /* 0xffffffac00607947 */ /* 0x000fea000383ffff */
.L_x_87:
[----:B----4-:R4:W1:Y:S02]  /*94d0*/  SYNCS.PHASECHK.TRANS64.TRYWAIT P0, [R0+URZ+0x90], R2 ;  /* 0x00009002000075a7 */ /* 0x01086400080011ff */
[----:B-1----:R-:W-:Y:S05]  /*94e0*/  @!P0 NANOSLEEP.SYNCS 0x989680 ;  /* 0x009896800000895d */ /* 0x002fea0003900000 */
[----:B------:R-:W1:Y:S02]  /*94f0*/  @!P0 SYNCS.PHASECHK.TRANS64 P0, [R0+URZ+0x90], R2 ;  /* 0x00009002000085a7 */ /* 0x000e6400080010ff */
[----:B-1----:R-:W-:Y:S05]  /*9500*/  @!P0 BRA `(.L_x_87) ;  /* 0xfffffffc00f08947 */ /* 0x002fea000383ffff */
[----:B------:R-:W-:Y:S05]  /*9510*/  BRA `(.L_x_173) ;  /* 0xffffffb000707947 */ /* 0x000fea000383ffff */
.L_x_90:
[----:B------:R-:W-:Y:S07]  /*9520*/  MOV R0, UR6 ;  /* 0x0000000600007c02 */ /* 0x000fee0008000f00 */
.L_x_174:
[----:B-1----:R1:W4:Y:S02]  /*9530*/  SYNCS.PHASECHK.TRANS64.TRYWAIT P0, [R0+URZ+0x88], R2 ;  /* 0x00008802000075a7 */ /* 0x00232400080011ff */
[----:B----4-:R-:W-:Y:S05]  /*9540*/  @!P0 NANOSLEEP.SYNCS 0x989680 ;  /* 0x009896800000895d */ /* 0x010fea0003900000 */
[----:B------:R-:W4:Y:S02]  /*9550*/  @!P0 SYNCS.PHASECHK.TRANS64 P0, [R0+URZ+0x88], R2 ;  /* 0x00008802000085a7 */ /* 0x000f2400080010ff */
[----:B----4-:R-:W-:Y:S05]  /*9560*/  @!P0 BRA `(.L_x_174) ;  /* 0xfffffffc00f08947 */ /* 0x010fea000383ffff */
[----:B------:R-:W-:Y:S05]  /*9570*/  BRA `(.L_x_89) ;  /* 0xffffffb400507947 */ /* 0x000fea000383ffff */
.L_x_93:
[----:B------:R-:W-:Y:S07]  /*9580*/  MOV R0, UR6 ;  /* 0x0000000600007c02 */ /* 0x000fee0008000f00 */
.L_x_175:
[----:B-1----:R1:W2:Y:S02]  /*9590*/  SYNCS.PHASECHK.TRANS64.TRYWAIT P0, [R0+URZ+0x68], R14 ;  /* 0x0000680e000075a7 */ /* 0x0022a400080011ff */
[----:B--2---:R-:W-:Y:S05]  /*95a0*/  @!P0 NANOSLEEP.SYNCS 0x989680 ;  /* 0x009896800000895d */ /* 0x004fea0003900000 */
[----:B------:R-:W2:Y:S02]  /*95b0*/  @!P0 SYNCS.PHASECHK.TRANS64 P0, [R0+URZ+0x68], R14 ;  /* 0x0000680e000085a7 */ /* 0x000ea400080010ff */
[----:B--2---:R-:W-:Y:S05]  /*95c0*/  @!P0 BRA `(.L_x_175) ;  /* 0xfffffffc00f08947 */ /* 0x004fea000383ffff */
[----:B------:R-:W-:Y:S05]  /*95d0*/  BRA `(.L_x_176) ;  /* 0xffffffb400c87947 */ /* 0x000fea000383ffff */
.L_x_94:
[----:B------:R-:W-:Y:S07]  /*95e0*/  MOV R0, UR6 ;  /* 0x0000000600007c02 */ /* 0x000fee0008000f00 */
.L_x_177:
[----:B-1----:R1:W2:Y:S02]  /*95f0*/  SYNCS.PHASECHK.TRANS64.TRYWAIT P0, [R0+URZ+0x70], R14 ;  /* 0x0000700e000075a7 */ /* 0x0022a400080011ff */
[----:B--2---:R-:W-:Y:S05]  /*9600*/  @!P0 NANOSLEEP.SYNCS 0x989680 ;  /* 0x009896800000895d */ /* 0x004fea0003900000 */
[----:B------:R-:W2:Y:S02]  /*9610*/  @!P0 SYNCS.PHASECHK.TRANS64 P0, [R0+URZ+0x70], R14 ;  /* 0x0000700e000085a7 */ /* 0x000ea400080010ff */
[----:B--2---:R-:W-:Y:S05]  /*9620*/  @!P0 BRA `(.L_x_177) ;  /* 0xfffffffc00f08947 */ /* 0x004fea000383ffff */
[----:B------:R-:W-:Y:S05]  /*9630*/  BRA `(.L_x_178) ;  /* 0xffffffb8001c7947 */ /* 0x000fea000383ffff */
.L_x_95:
[----:B------:R-:W-:Y:S07]  /*9640*/  MOV R0, UR6 ;  /* 0x0000000600007c02 */ /* 0x000fee0008000f00 */
.L_x_179:
[----:B-1----:R1:W2:Y:S02]  /*9650*/  SYNCS.PHASECHK.TRANS64.TRYWAIT P0, [R0+URZ+0x78], R14 ;  /* 0x0000780e000075a7 */ /* 0x0022a400080011ff */
[----:B--2---:R-:W-:Y:S05]  /*9660*/  @!P0 NANOSLEEP.SYNCS 0x989680 ;  /* 0x009896800000895d */ /* 0x004fea0003900000 */
[----:B------:R-:W2:Y:S02]  /*9670*/  @!P0 SYNCS.PHASECHK.TRANS64 P0, [R0+URZ+0x78], R14 ;  /* 0x0000780e000085a7 */ /* 0x000ea400080010ff */
[----:B--2---:R-:W-:Y:S05]  /*9680*/  @!P0 BRA `(.L_x_179) ;  /* 0xfffffffc00f08947 */ /* 0x004fea000383ffff */
[----:B------:R-:W-:Y:S05]  /*9690*/  BRA `(.L_x_180) ;  /* 0xffffffb800bc7947 */ /* 0x000fea000383ffff */
.L_x_97:
[----:B------:R-:W-:-:S07]  /*96a0*/  MOV R0, UR6 ;  /* 0x0000000600007c02 */ /* 0x000fce0008000f00 */
.L_x_181:
[----:B-1----:R1:W2:Y:S02]  /*96b0*/  SYNCS.PHASECHK.TRANS64.TRYWAIT P0, [R0+URZ+0x68], R2 ;  /* 0x00006802000075a7 */ /* 0x0022a400080011ff */
[----:B--2---:R-:W-:Y:S05]  /*96c0*/  @!P0 NANOSLEEP.SYNCS 0x989680 ;  /* 0x009896800000895d */ /* 0x004fea0003900000 */
[----:B------:R-:W2:Y:S02]  /*96d0*/  @!P0 SYNCS.PHASECHK.TRANS64 P0, [R0+URZ+0x68], R2 ;  /* 0x00006802000085a7 */ /* 0x000ea400080010ff */
[----:B--2---:R-:W-:Y:S05]  /*96e0*/  @!P0 BRA `(.L_x_181) ;  /* 0xfffffffc00f08947 */ /* 0x004fea000383ffff */
[----:B------:R-:W-:Y:S05]  /*96f0*/  BRA `(.L_x_182) ;  /* 0xffffffbc00447947 */ /* 0x000fea000383ffff */
.L_x_98:
[----:B-1----:R-:W-:-:S07]  /*9700*/  MOV R0, UR6 ;  /* 0x0000000600007c02 */ /* 0x002fce0008000f00 */
.L_x_183:
[----:B-1----:R1:W2:Y:S02]  /*9710*/  SYNCS.PHASECHK.TRANS64.TRYWAIT P0, [R0+URZ+0x70], R2 ;  /* 0x00007002000075a7 */ /* 0x0022a400080011ff */
[----:B--2---:R-:W-:Y:S05]  /*9720*/  @!P0 NANOSLEEP.SYNCS 0x989680 ;  /* 0x009896800000895d */ /* 0x004fea0003900000 */
[----:B------:R-:W2:Y:S02]  /*9730*/  @!P0 SYNCS.PHASECHK.TRANS64 P0, [R0+URZ+0x70], R2 ;  /* 0x00007002000085a7 */ /* 0x000ea400080010ff */
[----:B--2---:R-:W-:Y:S05]  /*9740*/  @!P0 BRA `(.L_x_183) ;  /* 0xfffffffc00f08947 */ /* 0x004fea000383ffff */
[----:B------:R-:W-:Y:S05]  /*9750*/  BRA `(.L_x_184) ;  /* 0xffffffbc00347947 */ /* 0x000fea000383ffff */
.L_x_100:
[----:B--2---:R2:W3:Y:S02]  /*9760*/  SYNCS.PHASECHK.TRANS64.TRYWAIT P0, [R0+URZ+0x90], R2 ;  /* 0x00009002000075a7 */ /* 0x0044e400080011ff */
[----:B---3--:R-:W-:Y:S05]  /*9770*/  @!P0 NANOSLEEP.SYNCS 0x989680 ;  /* 0x009896800000895d */ /* 0x008fea0003900000 */
[----:B------:R-:W3:Y:S02]  /*9780*/  @!P0 SYNCS.PHASECHK.TRANS64 P0, [R0+URZ+0x90], R2 ;  /* 0x00009002000085a7 */ /* 0x000ee400080010ff */
[----:B---3--:R-:W-:Y:S05]  /*9790*/  @!P0 BRA `(.L_x_100) ;  /* 0xfffffffc00f08947 */ /* 0x008fea000383ffff */
[----:B------:R-:W-:Y:S05]  /*97a0*/  BRA `(.L_x_185) ;  /* 0xffffffc000107947 */ /* 0x000fea000383ffff */
.L_x_111:
[----:B-1----:R-:W-:Y:S04]  /*97b0*/  MOV R2, UR48 ;  /* 0x0000003000027c02 */ /* 0x002fe80008000f00 */
[----:B------:R1:W3:Y:S03]  /*97c0*/  SYNCS.PHASECHK.TRANS64.TRYWAIT P1, [R2+URZ+0x50], R3 ;  /* 0x00005003020075a7 */ /* 0x0002e600080211ff */
[----:B---3--:R-:W-:Y:S05]  /*97d0*/  @!P1 NANOSLEEP.SYNCS 0x989680 ;  /* 0x009896800000995d */ /* 0x008fea0003900000 */
[----:B------:R-:W3:Y:S02]  /*97e0*/  @!P1 SYNCS.PHASECHK.TRANS64 P1, [R2+URZ+0x50], R3 ;  /* 0x00005003020095a7 */ /* 0x000ee400080210ff */
[----:B---3--:R-:W-:Y:S05]  /*97f0*/  @!P1 BRA `(.L_x_111) ;  /* 0xfffffffc00ec9947 */ /* 0x008fea000383ffff */
[----:B------:R-:W-:Y:S05]  /*9800*/  BRA `(.L_x_110) ;  /* 0xffffffcc001c7947 */ /* 0x000fea000383ffff */
.L_x_113:
[----:B-1----:R1:W4:Y:S02]  /*9810*/  SYNCS.PHASECHK.TRANS64.TRYWAIT P0, [R112+URZ+0xb0], R0 ;  /* 0x0000b000700075a7 */ /* 0x00232400080011ff */
[----:B----4-:R-:W-:Y:S05]  /*9820*/  @!P0 NANOSLEEP.SYNCS 0x989680 ;  /* 0x009896800000895d */ /* 0x010fea0003900000 */
[----:B------:R-:W4:Y:S02]  /*9830*/  @!P0 SYNCS.PHASECHK.TRANS64 P0, [R112+URZ+0xb0], R0 ;  /* 0x0000b000700085a7 */ /* 0x000f2400080010ff */
[----:B----4-:R-:W-:Y:S05]  /*9840*/  @!P0 BRA `(.L_x_113) ;  /* 0xfffffffc00f08947 */ /* 0x010fea000383ffff */
[----:B------:R-:W-:Y:S05]  /*9850*/  BRA `(.L_x_112) ;  /* 0xffffffcc00447947 */ /* 0x000fea000383ffff */
.L_x_122:
[----:B--2---:R2:W4:Y:S02]  /*9860*/  SYNCS.PHASECHK.TRANS64.TRYWAIT P0, [R2+URZ+0x50], R0 ;  /* 0x00005000020075a7 */ /* 0x00452400080011ff */
[----:B----4-:R-:W-:Y:S05]  /*9870*/  @!P0 NANOSLEEP.SYNCS 0x989680 ;  /* 0x009896800000895d */ /* 0x010fea0003900000 */
[----:B------:R-:W4:Y:S02]  /*9880*/  @!P0 SYNCS.PHASECHK.TRANS64 P0, [R2+URZ+0x50], R0 ;  /* 0x00005000020085a7 */ /* 0x000f2400080010ff */
[----:B----4-:R-:W-:Y:S05]  /*9890*/  @!P0 BRA `(.L_x_122) ;  /* 0xfffffffc00f08947 */ /* 0x010fea000383ffff */
[----:B------:R-:W-:Y:S05]  /*98a0*/  BRA `(.L_x_121) ;  /* 0xffffffd800347947 */ /* 0x000fea000383ffff */
.L_x_131:
[----:B--2---:R2:W4:Y:S02]  /*98b0*/  SYNCS.PHASECHK.TRANS64.TRYWAIT P0, [R4+URZ+0x50], R5 ;  /* 0x00005005040075a7 */ /* 0x00452400080011ff */
[----:B----4-:R-:W-:Y:S05]  /*98c0*/  @!P0 NANOSLEEP.SYNCS 0x989680 ;  /* 0x009896800000895d */ /* 0x010fea0003900000 */
[----:B------:R-:W4:Y:S02]  /*98d0*/  @!P0 SYNCS.PHASECHK.TRANS64 P0, [R4+URZ+0x50], R5 ;  /* 0x00005005040085a7 */ /* 0x000f2400080010ff */
[----:B----4-:R-:W-:Y:S05]  /*98e0*/  @!P0 BRA `(.L_x_131) ;  /* 0xfffffffc00f08947 */ /* 0x010fea000383ffff */
[----:B------:R-:W-:Y:S05]  /*98f0*/  BRA `(.L_x_130) ;  /* 0xffffffe400507947 */ /* 0x000fea000383ffff */
        .weak           $__internal_0_$__cuda_sm10x_tcgen05_guardrail_trap_col_being_dealloced_not_returned_by_alloc
        .type           $__internal_0_$__cuda_sm10x_tcgen05_guardrail_trap_col_being_dealloced_not_returned_by_alloc,@function
        .size           $__internal_0_$__cuda_sm10x_tcgen05_guardrail_trap_col_being_dealloced_not_returned_by_alloc,($__internal_1_$__cuda_sm10x_tcgen05_guardrail_trap_phase_invalid_during_alloc - $__internal_0_$__cuda_sm10x_tcgen05_guardrail_trap_col_being_dealloced_not_returned_by_alloc)
$__internal_0_$__cuda_sm10x_tcgen05_guardrail_trap_col_being_dealloced_not_returned_by_alloc:
[----:B------:R-:W-:Y:S05]  /*9900*/  BPT.TRAP 0x1 ;  /* 0x000000040000795c */ /* 0x000fea0000300000 */
[----:B------:R-:W-:-:S04]  /*9910*/  HFMA2 R3, -RZ, RZ, 0, 0 ;  /* 0x00000000ff037431 */ /* 0x000fc800000001ff */
[----:B------:R-:W-:Y:S05]  /*9920*/  RET.REL.NODEC R2 `(_ZN7cutlass13device_kernelINS_4gemm6kernel13GemmUniversalIN4cute5tupleIJiiiiEEENS1_10collective13CollectiveMmaINS1_35MainloopSm100TmaUmmaWarpSpecializedILi5ELi2ELi4ENS5_IJNS4_1CILi2EEENSA_ILi1EEESC_EEEEENS5_IJNSA_ILi128EEENSA_ILi192EEESF_EEENS_10bfloat16_tENS5_IJlSC_lEEESI_SJ_NS4_8TiledMMAINS4_8MMA_AtomIJNS4_26SM100_MMA_F16BF16_2x1SM_SSISI_SI_fLi128ELi192ELNS4_4UMMA5MajorE0ELSO_0ELNSN_7ScaleInE0ELSP_0EEEEEENS4_6LayoutINS5_IJSC_SC_SC_EEENS5_IJNSA_ILi0EEESU_SU_EEEEENS5_IJNS4_10UnderscoreESX_SX_EEEEENS4_18SM100_TMA_2SM_LOADENS4_14ComposedLayoutINS4_7SwizzleILi3ELi4ELi3EEENS4_18smem_ptr_flag_bitsILi16EEENSS_INS5_IJNSA_ILi8EEENSA_ILi64EEEEEENS5_IJS17_SC_EEEEEEEvNS4_8identityES10_S1B_vS1C_EENS_8epilogue10collective18CollectiveEpilogueINS1E_23Sm100TmaWarpSpecializedILi3ELi2ELi32ELb1ELb0EEEJNS5_IJS17_SG_SF_EEENS5_IJNSS_IS17_SC_EENSS_INS5_IJNSA_ILi32EEESB_EEENS5_IJSC_NSA_ILi96EEEEEEEEEEESI_SJ_SI_SJ_NS1E_6fusion15FusionCallbacksIS1I_NS1R_17LinearCombinationISI_fSI_fLNS_15FloatRoundStyleE2EEES1J_S1Q_JEEENS4_5SM1004TMEM4LOAD26SM100_TMEM_LOAD_32dp32b32xENS4_13SM90_TMA_LOADENS11_INS12_ILi2ELi4ELi3EEES15_NSS_INS5_IJS16_S1L_EEENS5_IJS1L_SC_EEEEEEENS4_39AutoVectorizingCopyWithAssumedAlignmentILi128EEENS4_14SM90_TMA_STOREES26_S28_S28_EEEvvEEEEvNT_6ParamsE) ;  /* 0xffffff6402b47950 */ /* 0x000fea0003c3ffff */
        .weak           $__internal_1_$__cuda_sm10x_tcgen05_guardrail_trap_phase_invalid_during_alloc
        .type           $__internal_1_$__cuda_sm10x_tcgen05_guardrail_trap_phase_invalid_during_alloc,@function
        .size           $__internal_1_$__cuda_sm10x_tcgen05_guardrail_trap_phase_invalid_during_alloc,($__internal_2_$__cuda_sm10x_tcgen05_guardrail_trap_unallocated_columns_being_dealloced - $__internal_1_$__cuda_sm10x_tcgen05_guardrail_trap_phase_invalid_during_alloc)
$__internal_1_$__cuda_sm10x_tcgen05_guardrail_trap_phase_invalid_during_alloc:
[----:B------:R-:W-:Y:S05]  /*9930*/  BPT.TRAP 0x1 ;  /* 0x000000040000795c */ /* 0x000fea0000300000 */
[----:B------:R-:W-:-:S04]  /*9940*/  MOV R3, 0x0 ;  /* 0x0000000000037802 */ /* 0x000fc80000000f00 */
[----:B------:R-:W-:Y:S05]  /*9950*/  RET.REL.NODEC R2 `(_ZN7cutlass13device_kernelINS_4gemm6kernel13GemmUniversalIN4cute5tupleIJiiiiEEENS1_10collective13CollectiveMmaINS1_35MainloopSm100TmaUmmaWarpSpecializedILi5ELi2ELi4ENS5_IJNS4_1CILi2EEENSA_ILi1EEESC_EEEEENS5_IJNSA_ILi128EEENSA_ILi192EEESF_EEENS_10bfloat16_tENS5_IJlSC_lEEESI_SJ_NS4_8TiledMMAINS4_8MMA_AtomIJNS4_26SM100_MMA_F16BF16_2x1SM_SSISI_SI_fLi128ELi192ELNS4_4UMMA5MajorE0ELSO_0ELNSN_7ScaleInE0ELSP_0EEEEEENS4_6LayoutINS5_IJSC_SC_SC_EEENS5_IJNSA_ILi0EEESU_SU_EEEEENS5_IJNS4_10UnderscoreESX_SX_EEEEENS4_18SM100_TMA_2SM_LOADENS4_14ComposedLayoutINS4_7SwizzleILi3ELi4ELi3EEENS4_18smem_ptr_flag_bitsILi16EEENSS_INS5_IJNSA_ILi8EEENSA_ILi64EEEEEENS5_IJS17_SC_EEEEEEEvNS4_8identityES10_S1B_vS1C_EENS_8epilogue10collective18CollectiveEpilogueINS1E_23Sm100TmaWarpSpecializedILi3ELi2ELi32ELb1ELb0EEEJNS5_IJS17_SG_SF_EEENS5_IJNSS_IS17_SC_EENSS_INS5_IJNSA_ILi32EEESB_EEENS5_IJSC_NSA_ILi96EEEEEEEEEEESI_SJ_SI_SJ_NS1E_6fusion15FusionCallbacksIS1I_NS1R_17LinearCombinationISI_fSI_fLNS_15FloatRoundStyleE2EEES1J_S1Q_JEEENS4_5SM1004TMEM4LOAD26SM100_TMEM_LOAD_32dp32b32xENS4_13SM90_TMA_LOADENS11_INS12_ILi2ELi4ELi3EEES15_NSS_INS5_IJS16_S1L_EEENS5_IJS1L_SC_EEEEEEENS4_39AutoVectorizingCopyWithAssumedAlignmentILi128EEENS4_14SM90_TMA_STOREES26_S28_S28_EEEvvEEEEvNT_6ParamsE) ;  /* 0xffffff6402a87950 */ /* 0x000fea0003c3ffff */
        .weak           $__internal_2_$__cuda_sm10x_tcgen05_guardrail_trap_unallocated_columns_being_dealloced
        .type           $__internal_2_$__cuda_sm10x_tcgen05_guardrail_trap_unallocated_columns_being_dealloced,@function
        .size           $__internal_2_$__cuda_sm10x_tcgen05_guardrail_trap_unallocated_columns_being_dealloced,(.L_x_187 - $__internal_2_$__cuda_sm10x_tcgen05_guardrail_trap_unallocated_columns_being_dealloced)
$__internal_2_$__cuda_sm10x_tcgen05_guardrail_trap_unallocated_columns_being_dealloced:
[----:B------:R-:W-:Y:S05]  /*9960*/  BPT.TRAP 0x1 ;  /* 0x000000040000795c */ /* 0x000fea0000300000 */
[----:B------:R-:W-:-:S04]  /*9970*/  HFMA2 R3, -RZ, RZ, 0, 0 ;  /* 0x00000000ff037431 */ /* 0x000fc800000001ff */
[----:B------:R-:W-:Y:S05]  /*9980*/  RET.REL.NODEC R2 `(_ZN7cutlass13device_kernelINS_4gemm6kernel13GemmUniversalIN4cute5tupleIJiiiiEEENS1_10collective13CollectiveMmaINS1_35MainloopSm100TmaUmmaWarpSpecializedILi5ELi2ELi4ENS5_IJNS4_1CILi2EEENSA_ILi1EEESC_EEEEENS5_IJNSA_ILi128EEENSA_ILi192EEESF_EEENS_10bfloat16_tENS5_IJlSC_lEEESI_SJ_NS4_8TiledMMAINS4_8MMA_AtomIJNS4_26SM100_MMA_F16BF16_2x1SM_SSISI_SI_fLi128ELi192ELNS4_4UMMA5MajorE0ELSO_0ELNSN_7ScaleInE0ELSP_0EEEEEENS4_6LayoutINS5_IJSC_SC_SC_EEENS5_IJNSA_ILi0EEESU_SU_EEEEENS5_IJNS4_10UnderscoreESX_SX_EEEEENS4_18SM100_TMA_2SM_LOADENS4_14ComposedLayoutINS4_7SwizzleILi3ELi4ELi3EEENS4_18smem_ptr_flag_bitsILi16EEENSS_INS5_IJNSA_ILi8EEENSA_ILi64EEEEEENS5_IJS17_SC_EEEEEEEvNS4_8identityES10_S1B_vS1C_EENS_8epilogue10collective18CollectiveEpilogueINS1E_23Sm100TmaWarpSpecializedILi3ELi2ELi32ELb1ELb0EEEJNS5_IJS17_SG_SF_EEENS5_IJNSS_IS17_SC_EENSS_INS5_IJNSA_ILi32EEESB_EEENS5_IJSC_NSA_ILi96EEEEEEEEEEESI_SJ_SI_SJ_NS1E_6fusion15FusionCallbacksIS1I_NS1R_17LinearCombinationISI_fSI_fLNS_15FloatRoundStyleE2EEES1J_S1Q_JEEENS4_5SM1004TMEM4LOAD26SM100_TMEM_LOAD_32dp32b32xENS4_13SM90_TMA_LOADENS11_INS12_ILi2ELi4ELi3EEES15_NSS_INS5_IJS16_S1L_EEENS5_IJS1L_SC_EEEEEEENS4_39AutoVectorizingCopyWithAssumedAlignmentILi128EEENS4_14SM90_TMA_STOREES26_S28_S28_EEEvvEEEEvNT_6ParamsE) ;  /* 0xffffff64029c7950 */ /* 0x000fea0003c3ffff */
.L_x_186:
[----:B------:R-:W-:-:S00]  /*9990*/  BRA `(.L_x_186) ;  /* 0xfffffffc00fc7947 */ /* 0x000fc0000383ffff */
[----:B------:R-:W-:-:S00]  /*99a0*/  NOP ;  /* 0x0000000000007918 */ /* 0x000fc00000000000 */
        /* <DEDUP_REMOVED lines=13> */
.L_x_187:


//--------------------- .nv.global.init           --------------------------
	.section	.nv.global.init,"aw",@progbits
.nv.global.init:
	.type		$str$27,@object
	.size		$str$27,($str$28 - $str$27)
$str$27:
        /*0000*/ 	.byte	0x28, 0x61, 0x64, 0x64, 0x72, 0x65, 0x73, 0x73, 0x20, 0x26, 0x20, 0x6d, 0x61, 0x73, 0x6b, 0x29
        /*0010*/ 	.byte	0x20, 0x3d, 0x3d, 0x20, 0x30, 0x00
	.type		$str$28,@object
	.size		$str$28,($str$26 - $str$28)
$str$28:
        /*0016*/ 	.byte	0x2f, 0x74, 0x6d, 0x70, 0x2f, 0x63, 0x75, 0x74, 0x6c, 0x61, 0x73, 0x73, 0x5f, 0x73, 0x77, 0x65
        /*0026*/ 	.byte	0x65, 0x70, 0x5f, 0x73, 0x72, 0x63, 0x2f, 0x69, 0x6e, 0x63, 0x6c, 0x75, 0x64, 0x65, 0x2f, 0x63
        /*0036*/ 	.byte	0x75, 0x74, 0x65, 0x2f, 0x70, 0x6f, 0x69, 0x6e, 0x74, 0x65, 0x72, 0x5f, 0x66, 0x6c, 0x61, 0x67
        /*0046*/ 	.byte	0x67, 0x65, 0x64, 0x2e, 0x68, 0x70, 0x70, 0x00
	.type		$str$26,@object
	.size		$str$26,($str$25 - $str$26)
$str$26:
        /*004e*/ 	.byte	0x2f, 0x74, 0x6d, 0x70, 0x2f, 0x63, 0x75, 0x74, 0x6c, 0x61, 0x73, 0x73, 0x5f, 0x73, 0x77, 0x65
        /*005e*/ 	.byte	0x65, 0x70, 0x5f, 0x73, 0x72, 0x63, 0x2f, 0x69, 0x6e, 0x63, 0x6c, 0x75, 0x64, 0x65, 0x2f, 0x63
        /*006e*/ 	.byte	0x75, 0x74, 0x65, 0x2f, 0x61, 0x74, 0x6f, 0x6d, 0x2f, 0x63, 0x6f, 0x70, 0x79, 0x5f, 0x74, 0x72
        /*007e*/ 	.byte	0x61, 0x69, 0x74, 0x73, 0x5f, 0x73, 0x6d, 0x31, 0x30, 0x30, 0x2e, 0x68, 0x70, 0x70, 0x00
	.type		$str$25,@object
	.size		$str$25,(__unnamed_1 - $str$25)
$str$25:
        /*008d*/ 	.byte	0x28, 0x28, 0x75, 0x69, 0x6e, 0x74, 0x33, 0x32, 0x5f, 0x74, 0x28, 0x74, 0x68, 0x72, 0x65, 0x61
        /*009d*/ 	.byte	0x64, 0x49, 0x64, 0x78, 0x2e, 0x78, 0x29, 0x20, 0x2f, 0x20, 0x33, 0x32, 0x29, 0x20, 0x25, 0x20
        /*00ad*/ 	.byte	0x34, 0x29, 0x20, 0x3d, 0x3d, 0x20, 0x28, 0x28, 0x28, 0x74, 0x6d, 0x65, 0x6d, 0x5f, 0x61, 0x64
        /*00bd*/ 	.byte	0x64, 0x72, 0x20, 0x3e, 0x3e, 0x20, 0x31, 0x36, 0x29, 0x20, 0x2f, 0x20, 0x33, 0x32, 0x29, 0x20
        /*00cd*/ 	.byte	0x25, 0x20, 0x34, 0x29, 0x00
	.type		__unnamed_1,@object
	.size		__unnamed_1,(__unnamed_2 - __unnamed_1)
__unnamed_1:
        /*00d2*/ 	.byte	0x61, 0x75, 0x74, 0x6f, 0x20, 0x63, 0x75, 0x74, 0x65, 0x3a, 0x3a, 0x61, 0x73, 0x5f, 0x70, 0x6f
        /* <DEDUP_REMOVED lines=24> */
        /*0262*/ 	.byte	0x43, 0x3c, 0x34, 0x30, 0x39, 0x36, 0x3e, 0x3e, 0x3e, 0x3e, 0x5d, 0x00
	.type		__unnamed_2,@object
	.size		__unnamed_2,(.L_2 - __unnamed_2)
__unnamed_2:
        /* <DEDUP_REMOVED lines=42> */
        /*050e*/ 	.byte	0x3e, 0x3e, 0x5d, 0x00
.L_2:


//--------------------- .nv.shared._ZN7cutlass13device_kernelINS_4gemm6kernel13GemmUniversalIN4cute5tupleIJiiiiEEENS1_10collective13CollectiveMmaINS1_35MainloopSm100TmaUmmaWarpSpecializedILi5ELi2ELi4ENS5_IJNS4_1CILi2EEENSA_ILi1EEESC_EEEEENS5_IJNSA_ILi128EEENSA_ILi192EEESF_EEENS_10bfloat16_tENS5_IJlSC_lEEESI_SJ_NS4_8TiledMMAINS4_8MMA_AtomIJNS4_26SM100_MMA_F16BF16_2x1SM_SSISI_SI_fLi128ELi192ELNS4_4UMMA5MajorE0ELSO_0ELNSN_7ScaleInE0ELSP_0EEEEEENS4_6LayoutINS5_IJSC_SC_SC_EEENS5_IJNSA_ILi0EEESU_SU_EEEEENS5_IJNS4_10UnderscoreESX_SX_EEEEENS4_18SM100_TMA_2SM_LOADENS4_14ComposedLayoutINS4_7SwizzleILi3ELi4ELi3EEENS4_18smem_ptr_flag_bitsILi16EEENSS_INS5_IJNSA_ILi8EEENSA_ILi64EEEEEENS5_IJS17_SC_EEEEEEEvNS4_8identityES10_S1B_vS1C_EENS_8epilogue10collective18CollectiveEpilogueINS1E_23Sm100TmaWarpSpecializedILi3ELi2ELi32ELb1ELb0EEEJNS5_IJS17_SG_SF_EEENS5_IJNSS_IS17_SC_EENSS_INS5_IJNSA_ILi32EEESB_EEENS5_IJSC_NSA_ILi96EEEEEEEEEEESI_SJ_SI_SJ_NS1E_6fusion15FusionCallbacksIS1I_NS1R_17LinearCombinationISI_fSI_fLNS_15FloatRoundStyleE2EEES1J_S1Q_JEEENS4_5SM1004TMEM4LOAD26SM100_TMEM_LOAD_32dp32b32xENS4_13SM90_TMA_LOADENS11_INS12_ILi2ELi4ELi3EEES15_NSS_INS5_IJS16_S1L_EEENS5_IJS1L_SC_EEEEEEENS4_39AutoVectorizingCopyWithAssumedAlignmentILi128EEENS4_14SM90_TMA_STOREES26_S28_S28_EEEvvEEEEvNT_6ParamsE --------------------------
	.section	.nv.shared._ZN7cutlass13device_kernelINS_4gemm6kernel13GemmUniversalIN4cute5tupleIJiiiiEEENS1_10collective13CollectiveMmaINS1_35MainloopSm100TmaUmmaWarpSpecializedILi5ELi2ELi4ENS5_IJNS4_1CILi2EEENSA_ILi1EEESC_EEEEENS5_IJNSA_ILi128EEENSA_ILi192EEESF_EEENS_10bfloat16_tENS5_IJlSC_lEEESI_SJ_NS4_8TiledMMAINS4_8MMA_AtomIJNS4_26SM100_MMA_F16BF16_2x1SM_SSISI_SI_fLi128ELi192ELNS4_4UMMA5MajorE0ELSO_0ELNSN_7ScaleInE0ELSP_0EEEEEENS4_6LayoutINS5_IJSC_SC_SC_EEENS5_IJNSA_ILi0EEESU_SU_EEEEENS5_IJNS4_10UnderscoreESX_SX_EEEEENS4_18SM100_TMA_2SM_LOADENS4_14ComposedLayoutINS4_7SwizzleILi3ELi4ELi3EEENS4_18smem_ptr_flag_bitsILi16EEENSS_INS5_IJNSA_ILi8EEENSA_ILi64EEEEEENS5_IJS17_SC_EEEEEEEvNS4_8identityES10_S1B_vS1C_EENS_8epilogue10collective18CollectiveEpilogueINS1E_23Sm100TmaWarpSpecializedILi3ELi2ELi32ELb1ELb0EEEJNS5_IJS17_SG_SF_EEENS5_IJNSS_IS17_SC_EENSS_INS5_IJNSA_ILi32EEESB_EEENS5_IJSC_NSA_ILi96EEEEEEEEEEESI_SJ_SI_SJ_NS1E_6fusion15FusionCallbacksIS1I_NS1R_17LinearCombinationISI_fSI_fLNS_15FloatRoundStyleE2EEES1J_S1Q_JEEENS4_5SM1004TMEM4LOAD26SM100_TMEM_LOAD_32dp32b32xENS4_13SM90_TMA_LOADENS11_INS12_ILi2ELi4ELi3EEES15_NSS_INS5_IJS16_S1L_EEENS5_IJS1L_SC_EEEEEEENS4_39AutoVectorizingCopyWithAssumedAlignmentILi128EEENS4_14SM90_TMA_STOREES26_S28_S28_EEEvvEEEEvNT_6ParamsE,"aw",@nobits
	.sectionflags	@""
	.align	16
	.zero		1024


//--------------------- .nv.shared.reserved.0     --------------------------
	.section	.nv.shared.reserved.0,"aw",@nobits
	.weak		__nv_reservedSMEM_offset_0_alias
	.size		__nv_reservedSMEM_offset_0_alias, 0, 64
	.other		__nv_reservedSMEM_offset_0_alias,@"STO_CUDA_RESERVED_SHARED STV_DEFAULT"
__nv_reservedSMEM_offset_0_alias:
	.zero		0
.nv.shared.reserved.0:
	.zero		64
	.weak		__nv_reservedSMEM_tcgen05_partition
	.type		__nv_reservedSMEM_tcgen05_partition,@object
	.size		__nv_reservedSMEM_tcgen05_partition,(.L_0 - __nv_reservedSMEM_tcgen05_partition)
__nv_reservedSMEM_tcgen05_partition:
	.zero		32
.L_0:


//--------------------- .nv.global                --------------------------
	.section	.nv.global,"aw",@nobits
.nv.global:
	.type		_ZN39_INTERNAL_1540e41f_4_k_cu_b790a186_63874cute1_E,@object
	.size		_ZN39_INTERNAL_1540e41f_4_k_cu_b790a186_63874cute1_E,(_ZN39_INTERNAL_1540e41f_4_k_cu_b790a186_63874cuda3std3__45__cpo6cbeginE - _ZN39_INTERNAL_1540e41f_4_k_cu_b790a186_63874cute1_E)
_ZN39_INTERNAL_1540e41f_4_k_cu_b790a186_63874cute1_E:
	.zero		1
	.type		_ZN39_INTERNAL_1540e41f_4_k_cu_b790a186_63874cuda3std3__45__cpo6cbeginE,@object
	.size		_ZN39_INTERNAL_1540e41f_4_k_cu_b790a186_63874cuda3std3__45__cpo6cbeginE,(_ZN39_INTERNAL_1540e41f_4_k_cu_b790a186_63874cuda3std3__48in_placeE - _ZN39_INTERNAL_1540e41f_4_k_cu_b790a186_63874cuda3std3__45__cpo6cbeginE)
_ZN39_INTERNAL_1540e41f_4_k_cu_b790a186_63874cuda3std3__45__cpo6cbeginE:
	.zero		1
	.type		_ZN39_INTERNAL_1540e41f_4_k_cu_b790a186_63874cuda3std3__48in_placeE,@object
	.size		_ZN39_INTERNAL_1540e41f_4_k_cu_b790a186_63874cuda3std3__48in_placeE,(_ZN39_INTERNAL_1540e41f_4_k_cu_b790a186_63874cuda3std6ranges3__45__cpo9iter_moveE - _ZN39_INTERNAL_1540e41f_4_k_cu_b790a186_63874cuda3std3__48in_placeE)
_ZN39_INTERNAL_1540e41f_4_k_cu_b790a186_63874cuda3std3__48in_placeE:
	.zero		1
	.type		_ZN39_INTERNAL_1540e41f_4_k_cu_b790a186_63874cuda3std6ranges3__45__cpo9iter_moveE,@object
	.size		_ZN39_INTERNAL_1540e41f_4_k_cu_b790a186_63874cuda3std6ranges3__45__cpo9iter_moveE,(_ZN39_INTERNAL_1540e41f_4_k_cu_b790a186_63874cuda3std3__45__cpo5beginE - _ZN39_INTERNAL_1540e41f_4_k_cu_b790a186_63874cuda3std6ranges3__45__cpo9iter_moveE)
_ZN39_INTERNAL_1540e41f_4_k_cu_b790a186_63874cuda3std6ranges3__45__cpo9iter_moveE:
	.zero		1
	.type		_ZN39_INTERNAL_1540e41f_4_k_cu_b790a186_63874cuda3std3__45__cpo5beginE,@object
	.size		_ZN39_INTERNAL_1540e41f_4_k_cu_b790a186_63874cuda3std3__45__cpo5beginE,(_ZN39_INTERNAL_1540e41f_4_k_cu_b790a186_63874cuda3std3__441_GLOBAL__N__1540e41f_4_k_cu_b790a186_63876ignoreE - _ZN39_INTERNAL_1540e41f_4_k_cu_b790a186_63874cuda3std3__45__cpo5beginE)
_ZN39_INTERNAL_1540e41f_4_k_cu_b790a186_63874cuda3std3__45__cpo5beginE:
	.zero		1
	.type		_ZN39_INTERNAL_1540e41f_4_k_cu_b790a186_63874cuda3std3__441_GLOBAL__N__1540e41f_4_k_cu_b790a186_63876ignoreE,@object
	.size		_ZN39_INTERNAL_1540e41f_4_k_cu_b790a186_63874cuda3std3__441_GLOBAL__N__1540e41f_4_k_cu_b790a186_63876ignoreE,(_ZN39_INTERNAL_1540e41f_4_k_cu_b790a186_63874cute7productE - _ZN39_INTERNAL_1540e41f_4_k_cu_b790a186_63874cuda3std3__441_GLOBAL__N__1540e41f_4_k_cu_b790a186_63876ignoreE)
_ZN39_INTERNAL_1540e41f_4_k_cu_b790a186_63874cuda3std3__441_GLOBAL__N__1540e41f_4_k_cu_b790a186_63876ignoreE:
	.zero		1
	.type		_ZN39_INTERNAL_1540e41f_4_k_cu_b790a186_63874cute7productE,@object
	.size		_ZN39_INTERNAL_1540e41f_4_k_cu_b790a186_63874cute7productE,(_ZN39_INTERNAL_1540e41f_4_k_cu_b790a186_63874cuda3std3__45__cpo3endE - _ZN39_INTERNAL_1540e41f_4_k_cu_b790a186_63874cute7productE)
_ZN39_INTERNAL_1540e41f_4_k_cu_b790a186_63874cute7productE:
	.zero		1
	.type		_ZN39_INTERNAL_1540e41f_4_k_cu_b790a186_63874cuda3std3__45__cpo3endE,@object
	.size		_ZN39_INTERNAL_1540e41f_4_k_cu_b790a186_63874cuda3std3__45__cpo3endE,(_ZN39_INTERNAL_1540e41f_4_k_cu_b790a186_63874cuda3std3__419piecewise_constructE - _ZN39_INTERNAL_1540e41f_4_k_cu_b790a186_63874cuda3std3__45__cpo3endE)
_ZN39_INTERNAL_1540e41f_4_k_cu_b790a186_63874cuda3std3__45__cpo3endE:
	.zero		1
	.type		_ZN39_INTERNAL_1540e41f_4_k_cu_b790a186_63874cuda3std3__419piecewise_constructE,@object
	.size		_ZN39_INTERNAL_1540e41f_4_k_cu_b790a186_63874cuda3std3__419piecewise_constructE,(_ZN39_INTERNAL_1540e41f_4_k_cu_b790a186_63874cuda3std3__45__cpo4cendE - _ZN39_INTERNAL_1540e41f_4_k_cu_b790a186_63874cuda3std3__419piecewise_constructE)
_ZN39_INTERNAL_1540e41f_4_k_cu_b790a186_63874cuda3std3__419piecewise_constructE:
	.zero		1
	.type		_ZN39_INTERNAL_1540e41f_4_k_cu_b790a186_63874cuda3std3__45__cpo4cendE,@object
	.size		_ZN39_INTERNAL_1540e41f_4_k_cu_b790a186_63874cuda3std3__45__cpo4cendE,(_ZN39_INTERNAL_1540e41f_4_k_cu_b790a186_63874cuda3std6ranges3__45__cpo4swapE - _ZN39_INTERNAL_1540e41f_4_k_cu_b790a186_63874cuda3std3__45__cpo4cendE)
_ZN39_INTERNAL_1540e41f_4_k_cu_b790a186_63874cuda3std3__45__cpo4cendE:
	.zero		1
	.type		_ZN39_INTERNAL_1540e41f_4_k_cu_b790a186_63874cuda3std6ranges3__45__cpo4swapE,@object
	.size		_ZN39_INTERNAL_1540e41f_4_k_cu_b790a186_63874cuda3std6ranges3__45__cpo4swapE,(.L_10 - _ZN39_INTERNAL_1540e41f_4_k_cu_b790a186_63874cuda3std6ranges3__45__cpo4swapE)
_ZN39_INTERNAL_1540e41f_4_k_cu_b790a186_63874cuda3std6ranges3__45__cpo4swapE:
	.zero		1
.L_10:


//--------------------- .nv.constant0._ZN7cutlass13device_kernelINS_4gemm6kernel13GemmUniversalIN4cute5tupleIJiiiiEEENS1_10collective13CollectiveMmaINS1_35MainloopSm100TmaUmmaWarpSpecializedILi5ELi2ELi4ENS5_IJNS4_1CILi2EEENSA_ILi1EEESC_EEEEENS5_IJNSA_ILi128EEENSA_ILi192EEESF_EEENS_10bfloat16_tENS5_IJlSC_lEEESI_SJ_NS4_8TiledMMAINS4_8MMA_AtomIJNS4_26SM100_MMA_F16BF16_2x1SM_SSISI_SI_fLi128ELi192ELNS4_4UMMA5MajorE0ELSO_0ELNSN_7ScaleInE0ELSP_0EEEEEENS4_6LayoutINS5_IJSC_SC_SC_EEENS5_IJNSA_ILi0EEESU_SU_EEEEENS5_IJNS4_10UnderscoreESX_SX_EEEEENS4_18SM100_TMA_2SM_LOADENS4_14ComposedLayoutINS4_7SwizzleILi3ELi4ELi3EEENS4_18smem_ptr_flag_bitsILi16EEENSS_INS5_IJNSA_ILi8EEENSA_ILi64EEEEEENS5_IJS17_SC_EEEEEEEvNS4_8identityES10_S1B_vS1C_EENS_8epilogue10collective18CollectiveEpilogueINS1E_23Sm100TmaWarpSpecializedILi3ELi2ELi32ELb1ELb0EEEJNS5_IJS17_SG_SF_EEENS5_IJNSS_IS17_SC_EENSS_INS5_IJNSA_ILi32EEESB_EEENS5_IJSC_NSA_ILi96EEEEEEEEEEESI_SJ_SI_SJ_NS1E_6fusion15FusionCallbacksIS1I_NS1R_17LinearCombinationISI_fSI_fLNS_15FloatRoundStyleE2EEES1J_S1Q_JEEENS4_5SM1004TMEM4LOAD26SM100_TMEM_LOAD_32dp32b32xENS4_13SM90_TMA_LOADENS11_INS12_ILi2ELi4ELi3EEES15_NSS_INS5_IJS16_S1L_EEENS5_IJS1L_SC_EEEEEEENS4_39AutoVectorizingCopyWithAssumedAlignmentILi128EEENS4_14SM90_TMA_STOREES26_S28_S28_EEEvvEEEEvNT_6ParamsE --------------------------
	.section	.nv.constant0._ZN7cutlass13device_kernelINS_4gemm6kernel13GemmUniversalIN4cute5tupleIJiiiiEEENS1_10collective13CollectiveMmaINS1_35MainloopSm100TmaUmmaWarpSpecializedILi5ELi2ELi4ENS5_IJNS4_1CILi2EEENSA_ILi1EEESC_EEEEENS5_IJNSA_ILi128EEENSA_ILi192EEESF_EEENS_10bfloat16_tENS5_IJlSC_lEEESI_SJ_NS4_8TiledMMAINS4_8MMA_AtomIJNS4_26SM100_MMA_F16BF16_2x1SM_SSISI_SI_fLi128ELi192ELNS4_4UMMA5MajorE0ELSO_0ELNSN_7ScaleInE0ELSP_0EEEEEENS4_6LayoutINS5_IJSC_SC_SC_EEENS5_IJNSA_ILi0EEESU_SU_EEEEENS5_IJNS4_10UnderscoreESX_SX_EEEEENS4_18SM100_TMA_2SM_LOADENS4_14ComposedLayoutINS4_7SwizzleILi3ELi4ELi3EEENS4_18smem_ptr_flag_bitsILi16EEENSS_INS5_IJNSA_ILi8EEENSA_ILi64EEEEEENS5_IJS17_SC_EEEEEEEvNS4_8identityES10_S1B_vS1C_EENS_8epilogue10collective18CollectiveEpilogueINS1E_23Sm100TmaWarpSpecializedILi3ELi2ELi32ELb1ELb0EEEJNS5_IJS17_SG_SF_EEENS5_IJNSS_IS17_SC_EENSS_INS5_IJNSA_ILi32EEESB_EEENS5_IJSC_NSA_ILi96EEEEEEEEEEESI_SJ_SI_SJ_NS1E_6fusion15FusionCallbacksIS1I_NS1R_17LinearCombinationISI_fSI_fLNS_15FloatRoundStyleE2EEES1J_S1Q_JEEENS4_5SM1004TMEM4LOAD26SM100_TMEM_LOAD_32dp32b32xENS4_13SM90_TMA_LOADENS11_INS12_ILi2ELi4ELi3EEES15_NSS_INS5_IJS16_S1L_EEENS5_IJS1L_SC_EEEEEEENS4_39AutoVectorizingCopyWithAssumedAlignmentILi128EEENS4_14SM90_TMA_STOREES26_S28_S28_EEEvvEEEEvNT_6ParamsE,"a",@progbits
	.sectionflags	@""
	.align	4
.nv.constant0._ZN7cutlass13device_kernelINS_4gemm6kernel13GemmUniversalIN4cute5tupleIJiiiiEEENS1_10collective13CollectiveMmaINS1_35MainloopSm100TmaUmmaWarpSpecializedILi5ELi2ELi4ENS5_IJNS4_1CILi2EEENSA_ILi1EEESC_EEEEENS5_IJNSA_ILi128EEENSA_ILi192EEESF_EEENS_10bfloat16_tENS5_IJlSC_lEEESI_SJ_NS4_8TiledMMAINS4_8MMA_AtomIJNS4_26SM100_MMA_F16BF16_2x1SM_SSISI_SI_fLi128ELi192ELNS4_4UMMA5MajorE0ELSO_0ELNSN_7ScaleInE0ELSP_0EEEEEENS4_6LayoutINS5_IJSC_SC_SC_EEENS5_IJNSA_ILi0EEESU_SU_EEEEENS5_IJNS4_10UnderscoreESX_SX_EEEEENS4_18SM100_TMA_2SM_LOADENS4_14ComposedLayoutINS4_7SwizzleILi3ELi4ELi3EEENS4_18smem_ptr_flag_bitsILi16EEENSS_INS5_IJNSA_ILi8EEENSA_ILi64EEEEEENS5_IJS17_SC_EEEEEEEvNS4_8identityES10_S1B_vS1C_EENS_8epilogue10collective18CollectiveEpilogueINS1E_23Sm100TmaWarpSpecializedILi3ELi2ELi32ELb1ELb0EEEJNS5_IJS17_SG_SF_EEENS5_IJNSS_IS17_SC_EENSS_INS5_IJNSA_ILi32EEESB_EEENS5_IJSC_NSA_ILi96EEEEEEEEEEESI_SJ_SI_SJ_NS1E_6fusion15FusionCallbacksIS1I_NS1R_17LinearCombinationISI_fSI_fLNS_15FloatRoundStyleE2EEES1J_S1Q_JEEENS4_5SM1004TMEM4LOAD26SM100_TMEM_LOAD_32dp32b32xENS4_13SM90_TMA_LOADENS11_INS12_ILi2ELi4ELi3EEES15_NSS_INS5_IJS16_S1L_EEENS5_IJS1L_SC_EEEEEEENS4_39AutoVectorizingCopyWithAssumedAlignmentILi128EEENS4_14SM90_TMA_STOREES26_S28_S28_EEEvvEEEEvNT_6ParamsE:
	.zero		2944


//--------------------- SYMBOLS --------------------------

	.type		.nv.reservedSmem.offset0,@object
	.size		.nv.reservedSmem.offset0,0x4
	.type		.nv.reservedSmem.cap,@object
	.size		.nv.reservedSmem.cap,0x4
	.type		__assertfail,@function
